//
// Generated by NVIDIA NVVM Compiler
//
// Compiler Build ID: CL-36424714
// Cuda compilation tools, release 13.0, V13.0.88
// Based on NVVM 20.0.0
//

.version 9.0
.target sm_100
.address_size 64

	// .globl	_Z10merge_pathIiLi1ELi32EEvPT_S1_mmS1_Pv
// _ZZ10merge_pathIiLi1ELi32EEvPT_S1_mmS1_PvE11shared_keys has been demoted
// _ZZ10merge_pathIiLi128ELi32EEvPT_S1_mmS1_PvE11shared_keys has been demoted

.visible .entry _Z10merge_pathIiLi1ELi32EEvPT_S1_mmS1_Pv(
	.param .u64 .ptr .align 1 _Z10merge_pathIiLi1ELi32EEvPT_S1_mmS1_Pv_param_0,
	.param .u64 .ptr .align 1 _Z10merge_pathIiLi1ELi32EEvPT_S1_mmS1_Pv_param_1,
	.param .u64 _Z10merge_pathIiLi1ELi32EEvPT_S1_mmS1_Pv_param_2,
	.param .u64 _Z10merge_pathIiLi1ELi32EEvPT_S1_mmS1_Pv_param_3,
	.param .u64 .ptr .align 1 _Z10merge_pathIiLi1ELi32EEvPT_S1_mmS1_Pv_param_4,
	.param .u64 .ptr .align 1 _Z10merge_pathIiLi1ELi32EEvPT_S1_mmS1_Pv_param_5
)
{
	.reg .pred 	%p<39>;
	.reg .b32 	%r<312>;
	.reg .b64 	%rd<60>;
	// demoted variable
	.shared .align 4 .b8 _ZZ10merge_pathIiLi1ELi32EEvPT_S1_mmS1_PvE11shared_keys[264];
	ld.param.u64 	%rd6, [_Z10merge_pathIiLi1ELi32EEvPT_S1_mmS1_Pv_param_0];
	ld.param.u64 	%rd7, [_Z10merge_pathIiLi1ELi32EEvPT_S1_mmS1_Pv_param_1];
	ld.param.u64 	%rd4, [_Z10merge_pathIiLi1ELi32EEvPT_S1_mmS1_Pv_param_2];
	ld.param.u64 	%rd5, [_Z10merge_pathIiLi1ELi32EEvPT_S1_mmS1_Pv_param_3];
	ld.param.u64 	%rd8, [_Z10merge_pathIiLi1ELi32EEvPT_S1_mmS1_Pv_param_4];
	cvta.to.global.u64 	%rd1, %rd8;
	cvta.to.global.u64 	%rd2, %rd7;
	cvta.to.global.u64 	%rd3, %rd6;
	mov.u32 	%r120, %ctaid.x;
	shl.b32 	%r1, %r120, 6;
	add.s32 	%r121, %r1, 64;
	cvt.u32.u64 	%r122, %rd4;
	cvt.u32.u64 	%r123, %rd5;
	add.s32 	%r124, %r123, %r122;
	min.s32 	%r2, %r121, %r124;
	mov.u32 	%r3, %tid.x;
	setp.ne.s32 	%p1, %r3, 0;
	@%p1 bra 	$L__BB0_4;
	add.s32 	%r4, %r1, -1;
	setp.lt.s32 	%p7, %r4, 0;
	mov.b32 	%r269, 0;
	@%p7 bra 	$L__BB0_9;
	sub.s32 	%r146, %r4, %r123;
	max.s32 	%r269, %r146, 0;
	min.s32 	%r265, %r4, %r122;
	setp.ge.s32 	%p8, %r269, %r265;
	@%p8 bra 	$L__BB0_9;
$L__BB0_3:
	sub.s32 	%r149, %r265, %r269;
	shr.u32 	%r150, %r149, 31;
	add.s32 	%r151, %r149, %r150;
	shr.s32 	%r152, %r151, 1;
	add.s32 	%r153, %r152, %r269;
	mul.wide.s32 	%rd16, %r153, 4;
	add.s64 	%rd17, %rd3, %rd16;
	ld.global.u32 	%r154, [%rd17];
	sub.s32 	%r155, %r4, %r153;
	mul.wide.s32 	%rd18, %r155, 4;
	add.s64 	%rd19, %rd2, %rd18;
	ld.global.u32 	%r156, [%rd19];
	setp.gt.s32 	%p9, %r154, %r156;
	add.s32 	%r157, %r153, 1;
	selp.b32 	%r269, %r269, %r157, %p9;
	selp.b32 	%r265, %r153, %r265, %p9;
	setp.lt.s32 	%p10, %r269, %r265;
	@%p10 bra 	$L__BB0_3;
	bra.uni 	$L__BB0_9;
$L__BB0_4:
	setp.ne.s32 	%p2, %r3, 31;
	@%p2 bra 	$L__BB0_9;
	setp.lt.s32 	%p3, %r2, 1;
	mov.b32 	%r270, 0;
	@%p3 bra 	$L__BB0_9;
	add.s32 	%r129, %r2, -1;
	sub.s32 	%r131, %r129, %r123;
	max.s32 	%r270, %r131, 0;
	min.s32 	%r267, %r129, %r122;
	setp.ge.s32 	%p4, %r270, %r267;
	@%p4 bra 	$L__BB0_9;
	cvt.u64.u32 	%rd12, %r2;
$L__BB0_8:
	sub.s32 	%r134, %r267, %r270;
	shr.u32 	%r135, %r134, 31;
	add.s32 	%r136, %r134, %r135;
	shr.s32 	%r137, %r136, 1;
	add.s32 	%r138, %r137, %r270;
	cvt.s64.s32 	%rd9, %r138;
	mul.wide.s32 	%rd10, %r138, 4;
	add.s64 	%rd11, %rd3, %rd10;
	ld.global.u32 	%r139, [%rd11];
	sub.s64 	%rd13, %rd12, %rd9;
	shl.b64 	%rd14, %rd13, 2;
	add.s64 	%rd15, %rd2, %rd14;
	ld.global.u32 	%r140, [%rd15+-4];
	setp.gt.s32 	%p5, %r139, %r140;
	add.s32 	%r141, %r138, 1;
	selp.b32 	%r270, %r270, %r141, %p5;
	selp.b32 	%r267, %r138, %r267, %p5;
	setp.lt.s32 	%p6, %r270, %r267;
	@%p6 bra 	$L__BB0_8;
$L__BB0_9:
	shfl.sync.idx.b32	%r19|%p11, %r269, 0, 31, -1;
	shfl.sync.idx.b32	%r20|%p12, %r270, 31, 31, -1;
	sub.s32 	%r21, %r1, %r19;
	sub.s32 	%r22, %r2, %r20;
	add.s32 	%r274, %r19, %r3;
	setp.ge.u32 	%p13, %r274, %r20;
	@%p13 bra 	$L__BB0_16;
	add.s32 	%r158, %r274, 32;
	max.u32 	%r159, %r20, %r158;
	not.b32 	%r160, %r19;
	add.s32 	%r161, %r159, %r160;
	sub.s32 	%r24, %r161, %r3;
	and.b32  	%r162, %r24, 96;
	setp.eq.s32 	%p14, %r162, 96;
	@%p14 bra 	$L__BB0_13;
	shl.b32 	%r163, %r3, 2;
	mov.u32 	%r164, _ZZ10merge_pathIiLi1ELi32EEvPT_S1_mmS1_PvE11shared_keys;
	add.s32 	%r272, %r164, %r163;
	shr.u32 	%r165, %r24, 5;
	add.s32 	%r166, %r165, 1;
	and.b32  	%r167, %r166, 3;
	neg.s32 	%r271, %r167;
$L__BB0_12:
	.pragma "nounroll";
	mul.wide.u32 	%rd20, %r274, 4;
	add.s64 	%rd21, %rd3, %rd20;
	ld.global.u32 	%r168, [%rd21];
	st.shared.u32 	[%r272], %r168;
	add.s32 	%r274, %r274, 32;
	add.s32 	%r272, %r272, 128;
	add.s32 	%r271, %r271, 1;
	setp.ne.s32 	%p15, %r271, 0;
	@%p15 bra 	$L__BB0_12;
$L__BB0_13:
	setp.lt.u32 	%p16, %r24, 96;
	@%p16 bra 	$L__BB0_16;
	mov.u32 	%r172, _ZZ10merge_pathIiLi1ELi32EEvPT_S1_mmS1_PvE11shared_keys;
$L__BB0_15:
	sub.s32 	%r169, %r274, %r19;
	mul.wide.u32 	%rd22, %r274, 4;
	add.s64 	%rd23, %rd3, %rd22;
	ld.global.u32 	%r170, [%rd23];
	shl.b32 	%r171, %r169, 2;
	add.s32 	%r173, %r172, %r171;
	st.shared.u32 	[%r173], %r170;
	add.s32 	%r174, %r274, 32;
	mul.wide.u32 	%rd24, %r174, 4;
	add.s64 	%rd25, %rd3, %rd24;
	ld.global.u32 	%r175, [%rd25];
	st.shared.u32 	[%r173+128], %r175;
	add.s32 	%r176, %r274, 64;
	mul.wide.u32 	%rd26, %r176, 4;
	add.s64 	%rd27, %rd3, %rd26;
	ld.global.u32 	%r177, [%rd27];
	st.shared.u32 	[%r173+256], %r177;
	add.s32 	%r178, %r274, 96;
	mul.wide.u32 	%rd28, %r178, 4;
	add.s64 	%rd29, %rd3, %rd28;
	ld.global.u32 	%r179, [%rd29];
	st.shared.u32 	[%r173+384], %r179;
	add.s32 	%r274, %r274, 128;
	setp.lt.u32 	%p17, %r274, %r20;
	@%p17 bra 	$L__BB0_15;
$L__BB0_16:
	add.s32 	%r279, %r21, %r3;
	setp.ge.u32 	%p18, %r279, %r22;
	@%p18 bra 	$L__BB0_23;
	add.s32 	%r180, %r1, %r3;
	sub.s32 	%r181, %r180, %r19;
	add.s32 	%r182, %r181, 32;
	max.u32 	%r183, %r182, %r22;
	add.s32 	%r184, %r19, %r183;
	not.b32 	%r185, %r3;
	add.s32 	%r186, %r184, %r185;
	sub.s32 	%r37, %r186, %r1;
	and.b32  	%r187, %r37, 96;
	setp.eq.s32 	%p19, %r187, 96;
	@%p19 bra 	$L__BB0_20;
	shl.b32 	%r188, %r3, 2;
	mov.u32 	%r189, _ZZ10merge_pathIiLi1ELi32EEvPT_S1_mmS1_PvE11shared_keys;
	add.s32 	%r190, %r188, %r189;
	add.s32 	%r277, %r190, 132;
	shr.u32 	%r191, %r37, 5;
	add.s32 	%r192, %r191, 1;
	and.b32  	%r193, %r192, 3;
	neg.s32 	%r276, %r193;
$L__BB0_19:
	.pragma "nounroll";
	mul.wide.u32 	%rd30, %r279, 4;
	add.s64 	%rd31, %rd2, %rd30;
	ld.global.u32 	%r194, [%rd31];
	st.shared.u32 	[%r277], %r194;
	add.s32 	%r279, %r279, 32;
	add.s32 	%r277, %r277, 128;
	add.s32 	%r276, %r276, 1;
	setp.ne.s32 	%p20, %r276, 0;
	@%p20 bra 	$L__BB0_19;
$L__BB0_20:
	setp.lt.u32 	%p21, %r37, 96;
	@%p21 bra 	$L__BB0_23;
	mov.u32 	%r198, _ZZ10merge_pathIiLi1ELi32EEvPT_S1_mmS1_PvE11shared_keys;
$L__BB0_22:
	sub.s32 	%r195, %r279, %r21;
	mul.wide.u32 	%rd32, %r279, 4;
	add.s64 	%rd33, %rd2, %rd32;
	ld.global.u32 	%r196, [%rd33];
	shl.b32 	%r197, %r195, 2;
	add.s32 	%r199, %r198, %r197;
	st.shared.u32 	[%r199+132], %r196;
	add.s32 	%r200, %r279, 32;
	mul.wide.u32 	%rd34, %r200, 4;
	add.s64 	%rd35, %rd2, %rd34;
	ld.global.u32 	%r201, [%rd35];
	st.shared.u32 	[%r199+260], %r201;
	add.s32 	%r202, %r279, 64;
	mul.wide.u32 	%rd36, %r202, 4;
	add.s64 	%rd37, %rd2, %rd36;
	ld.global.u32 	%r203, [%rd37];
	st.shared.u32 	[%r199+388], %r203;
	add.s32 	%r204, %r279, 96;
	mul.wide.u32 	%rd38, %r204, 4;
	add.s64 	%rd39, %rd2, %rd38;
	ld.global.u32 	%r205, [%rd39];
	st.shared.u32 	[%r199+516], %r205;
	add.s32 	%r279, %r279, 128;
	setp.lt.u32 	%p22, %r279, %r22;
	@%p22 bra 	$L__BB0_22;
$L__BB0_23:
	setp.ne.s32 	%p23, %r3, 0;
	@%p23 bra 	$L__BB0_25;
	sub.s32 	%r211, %r22, %r21;
	shl.b32 	%r212, %r211, 2;
	mov.u32 	%r213, _ZZ10merge_pathIiLi1ELi32EEvPT_S1_mmS1_PvE11shared_keys;
	add.s32 	%r214, %r213, %r212;
	mov.b32 	%r215, 2147483647;
	st.shared.u32 	[%r214+132], %r215;
	bra.uni 	$L__BB0_27;
$L__BB0_25:
	setp.ne.s32 	%p24, %r3, 31;
	@%p24 bra 	$L__BB0_27;
	sub.s32 	%r206, %r20, %r19;
	shl.b32 	%r207, %r206, 2;
	mov.u32 	%r208, _ZZ10merge_pathIiLi1ELi32EEvPT_S1_mmS1_PvE11shared_keys;
	add.s32 	%r209, %r208, %r207;
	mov.b32 	%r210, 2147483647;
	st.shared.u32 	[%r209], %r210;
$L__BB0_27:
	setp.eq.s32 	%p25, %r3, 0;
	bar.sync 	0;
	shl.b32 	%r49, %r3, 1;
	add.s32 	%r217, %r49, 2;
	sub.s32 	%r50, %r2, %r1;
	min.s32 	%r51, %r217, %r50;
	mov.b32 	%r297, 0;
	@%p25 bra 	$L__BB0_30;
	add.s32 	%r218, %r49, -1;
	shr.u32 	%r219, %r50, 1;
	sub.s32 	%r220, %r218, %r219;
	max.s32 	%r297, %r220, 0;
	min.s32 	%r281, %r218, %r219;
	setp.ge.s32 	%p26, %r297, %r281;
	@%p26 bra 	$L__BB0_30;
$L__BB0_29:
	sub.s32 	%r221, %r281, %r297;
	shr.u32 	%r222, %r221, 31;
	add.s32 	%r223, %r221, %r222;
	shr.s32 	%r224, %r223, 1;
	add.s32 	%r225, %r224, %r297;
	shl.b32 	%r226, %r225, 2;
	mov.u32 	%r227, _ZZ10merge_pathIiLi1ELi32EEvPT_S1_mmS1_PvE11shared_keys;
	add.s32 	%r228, %r227, %r226;
	ld.shared.u32 	%r229, [%r228];
	sub.s32 	%r230, %r49, %r225;
	shl.b32 	%r231, %r230, 2;
	add.s32 	%r232, %r227, %r231;
	ld.shared.u32 	%r233, [%r232+128];
	setp.gt.s32 	%p27, %r229, %r233;
	add.s32 	%r234, %r225, 1;
	selp.b32 	%r297, %r297, %r234, %p27;
	selp.b32 	%r281, %r225, %r281, %p27;
	setp.lt.s32 	%p28, %r297, %r281;
	@%p28 bra 	$L__BB0_29;
$L__BB0_30:
	sub.s32 	%r296, %r49, %r297;
	setp.ge.u32 	%p29, %r49, %r51;
	@%p29 bra 	$L__BB0_52;
	sub.s32 	%r235, %r51, %r49;
	and.b32  	%r60, %r235, 3;
	setp.eq.s32 	%p30, %r60, 0;
	mov.u32 	%r291, %r49;
	@%p30 bra 	$L__BB0_37;
	add.s32 	%r285, %r1, %r49;
	neg.s32 	%r284, %r60;
	mov.u32 	%r291, %r49;
$L__BB0_33:
	.pragma "nounroll";
	shl.b32 	%r236, %r297, 2;
	mov.u32 	%r237, _ZZ10merge_pathIiLi1ELi32EEvPT_S1_mmS1_PvE11shared_keys;
	add.s32 	%r238, %r237, %r236;
	ld.shared.u32 	%r68, [%r238];
	shl.b32 	%r239, %r296, 2;
	add.s32 	%r240, %r237, %r239;
	ld.shared.u32 	%r69, [%r240+132];
	setp.gt.s32 	%p31, %r68, %r69;
	@%p31 bra 	$L__BB0_35;
	mul.wide.u32 	%rd40, %r285, 4;
	add.s64 	%rd41, %rd1, %rd40;
	st.global.u32 	[%rd41], %r68;
	add.s32 	%r297, %r297, 1;
	bra.uni 	$L__BB0_36;
$L__BB0_35:
	mul.wide.u32 	%rd42, %r285, 4;
	add.s64 	%rd43, %rd1, %rd42;
	st.global.u32 	[%rd43], %r69;
	add.s32 	%r296, %r296, 1;
$L__BB0_36:
	add.s32 	%r291, %r291, 1;
	add.s32 	%r285, %r285, 1;
	add.s32 	%r284, %r284, 1;
	setp.ne.s32 	%p32, %r284, 0;
	@%p32 bra 	$L__BB0_33;
$L__BB0_37:
	sub.s32 	%r241, %r49, %r51;
	setp.gt.u32 	%p33, %r241, -4;
	@%p33 bra 	$L__BB0_52;
	sub.s32 	%r295, %r291, %r51;
	add.s32 	%r242, %r291, %r1;
	add.s32 	%r294, %r242, 1;
$L__BB0_39:
	shl.b32 	%r243, %r297, 2;
	mov.u32 	%r244, _ZZ10merge_pathIiLi1ELi32EEvPT_S1_mmS1_PvE11shared_keys;
	add.s32 	%r86, %r244, %r243;
	ld.shared.u32 	%r299, [%r86];
	shl.b32 	%r245, %r296, 2;
	add.s32 	%r246, %r244, %r245;
	add.s32 	%r88, %r246, 132;
	ld.shared.u32 	%r302, [%r246+132];
	setp.gt.s32 	%p34, %r299, %r302;
	@%p34 bra 	$L__BB0_41;
	add.s32 	%r247, %r294, -1;
	mul.wide.u32 	%rd44, %r247, 4;
	add.s64 	%rd45, %rd1, %rd44;
	st.global.u32 	[%rd45], %r299;
	add.s32 	%r297, %r297, 1;
	ld.shared.u32 	%r299, [%r86+4];
	bra.uni 	$L__BB0_42;
$L__BB0_41:
	add.s32 	%r248, %r294, -1;
	mul.wide.u32 	%rd46, %r248, 4;
	add.s64 	%rd47, %rd1, %rd46;
	st.global.u32 	[%rd47], %r302;
	add.s32 	%r296, %r296, 1;
	ld.shared.u32 	%r302, [%r88+4];
$L__BB0_42:
	setp.gt.s32 	%p35, %r299, %r302;
	@%p35 bra 	$L__BB0_44;
	mul.wide.u32 	%rd48, %r294, 4;
	add.s64 	%rd49, %rd1, %rd48;
	st.global.u32 	[%rd49], %r299;
	add.s32 	%r304, %r297, 1;
	shl.b32 	%r249, %r297, 2;
	add.s32 	%r251, %r244, %r249;
	ld.shared.u32 	%r299, [%r251+4];
	bra.uni 	$L__BB0_45;
$L__BB0_44:
	mul.wide.u32 	%rd50, %r294, 4;
	add.s64 	%rd51, %rd1, %rd50;
	st.global.u32 	[%rd51], %r302;
	add.s32 	%r100, %r296, 1;
	shl.b32 	%r252, %r296, 2;
	add.s32 	%r254, %r244, %r252;
	ld.shared.u32 	%r302, [%r254+136];
	mov.u32 	%r304, %r297;
	mov.u32 	%r296, %r100;
$L__BB0_45:
	setp.gt.s32 	%p36, %r299, %r302;
	@%p36 bra 	$L__BB0_47;
	add.s32 	%r255, %r294, 1;
	mul.wide.u32 	%rd52, %r255, 4;
	add.s64 	%rd53, %rd1, %rd52;
	st.global.u32 	[%rd53], %r299;
	add.s32 	%r297, %r304, 1;
	shl.b32 	%r256, %r304, 2;
	add.s32 	%r258, %r244, %r256;
	ld.shared.u32 	%r299, [%r258+4];
	bra.uni 	$L__BB0_48;
$L__BB0_47:
	add.s32 	%r259, %r294, 1;
	mul.wide.u32 	%rd54, %r259, 4;
	add.s64 	%rd55, %rd1, %rd54;
	st.global.u32 	[%rd55], %r302;
	add.s32 	%r108, %r296, 1;
	shl.b32 	%r260, %r296, 2;
	add.s32 	%r262, %r244, %r260;
	ld.shared.u32 	%r302, [%r262+136];
	mov.u32 	%r297, %r304;
	mov.u32 	%r296, %r108;
$L__BB0_48:
	setp.gt.s32 	%p37, %r299, %r302;
	@%p37 bra 	$L__BB0_50;
	add.s32 	%r263, %r294, 2;
	mul.wide.u32 	%rd56, %r263, 4;
	add.s64 	%rd57, %rd1, %rd56;
	st.global.u32 	[%rd57], %r299;
	add.s32 	%r297, %r297, 1;
	bra.uni 	$L__BB0_51;
$L__BB0_50:
	add.s32 	%r264, %r294, 2;
	mul.wide.u32 	%rd58, %r264, 4;
	add.s64 	%rd59, %rd1, %rd58;
	st.global.u32 	[%rd59], %r302;
	add.s32 	%r296, %r296, 1;
$L__BB0_51:
	add.s32 	%r295, %r295, 4;
	add.s32 	%r294, %r294, 4;
	setp.ne.s32 	%p38, %r295, 0;
	@%p38 bra 	$L__BB0_39;
$L__BB0_52:
	ret;

}
	// .globl	_Z10merge_pathIiLi128ELi32EEvPT_S1_mmS1_Pv
.visible .entry _Z10merge_pathIiLi128ELi32EEvPT_S1_mmS1_Pv(
	.param .u64 .ptr .align 1 _Z10merge_pathIiLi128ELi32EEvPT_S1_mmS1_Pv_param_0,
	.param .u64 .ptr .align 1 _Z10merge_pathIiLi128ELi32EEvPT_S1_mmS1_Pv_param_1,
	.param .u64 _Z10merge_pathIiLi128ELi32EEvPT_S1_mmS1_Pv_param_2,
	.param .u64 _Z10merge_pathIiLi128ELi32EEvPT_S1_mmS1_Pv_param_3,
	.param .u64 .ptr .align 1 _Z10merge_pathIiLi128ELi32EEvPT_S1_mmS1_Pv_param_4,
	.param .u64 .ptr .align 1 _Z10merge_pathIiLi128ELi32EEvPT_S1_mmS1_Pv_param_5
)
{
	.reg .pred 	%p<39>;
	.reg .b32 	%r<308>;
	.reg .b64 	%rd<61>;
	// demoted variable
	.shared .align 4 .b8 _ZZ10merge_pathIiLi128ELi32EEvPT_S1_mmS1_PvE11shared_keys[32776];
	ld.param.u64 	%rd9, [_Z10merge_pathIiLi128ELi32EEvPT_S1_mmS1_Pv_param_0];
	ld.param.u64 	%rd10, [_Z10merge_pathIiLi128ELi32EEvPT_S1_mmS1_Pv_param_1];
	ld.param.u64 	%rd7, [_Z10merge_pathIiLi128ELi32EEvPT_S1_mmS1_Pv_param_2];
	ld.param.u64 	%rd8, [_Z10merge_pathIiLi128ELi32EEvPT_S1_mmS1_Pv_param_3];
	ld.param.u64 	%rd11, [_Z10merge_pathIiLi128ELi32EEvPT_S1_mmS1_Pv_param_4];
	cvta.to.global.u64 	%rd1, %rd11;
	cvta.to.global.u64 	%rd2, %rd10;
	cvta.to.global.u64 	%rd3, %rd9;
	mov.u32 	%r117, %ctaid.x;
	shl.b32 	%r1, %r117, 13;
	add.s32 	%r118, %r1, 8192;
	cvt.u32.u64 	%r119, %rd7;
	cvt.u32.u64 	%r120, %rd8;
	add.s32 	%r121, %r120, %r119;
	min.s32 	%r2, %r118, %r121;
	mov.u32 	%r3, %tid.x;
	setp.ne.s32 	%p1, %r3, 0;
	@%p1 bra 	$L__BB1_4;
	add.s32 	%r4, %r1, -1;
	setp.lt.s32 	%p7, %r4, 0;
	mov.b32 	%r266, 0;
	@%p7 bra 	$L__BB1_9;
	sub.s32 	%r143, %r4, %r120;
	max.s32 	%r266, %r143, 0;
	min.s32 	%r262, %r4, %r119;
	setp.ge.s32 	%p8, %r266, %r262;
	@%p8 bra 	$L__BB1_9;
$L__BB1_3:
	sub.s32 	%r146, %r262, %r266;
	shr.u32 	%r147, %r146, 31;
	add.s32 	%r148, %r146, %r147;
	shr.s32 	%r149, %r148, 1;
	add.s32 	%r150, %r149, %r266;
	mul.wide.s32 	%rd19, %r150, 4;
	add.s64 	%rd20, %rd3, %rd19;
	ld.global.u32 	%r151, [%rd20];
	sub.s32 	%r152, %r4, %r150;
	mul.wide.s32 	%rd21, %r152, 4;
	add.s64 	%rd22, %rd2, %rd21;
	ld.global.u32 	%r153, [%rd22];
	setp.gt.s32 	%p9, %r151, %r153;
	add.s32 	%r154, %r150, 1;
	selp.b32 	%r266, %r266, %r154, %p9;
	selp.b32 	%r262, %r150, %r262, %p9;
	setp.lt.s32 	%p10, %r266, %r262;
	@%p10 bra 	$L__BB1_3;
	bra.uni 	$L__BB1_9;
$L__BB1_4:
	setp.ne.s32 	%p2, %r3, 31;
	@%p2 bra 	$L__BB1_9;
	setp.lt.s32 	%p3, %r2, 1;
	mov.b32 	%r267, 0;
	@%p3 bra 	$L__BB1_9;
	add.s32 	%r126, %r2, -1;
	sub.s32 	%r128, %r126, %r120;
	max.s32 	%r267, %r128, 0;
	min.s32 	%r264, %r126, %r119;
	setp.ge.s32 	%p4, %r267, %r264;
	@%p4 bra 	$L__BB1_9;
	cvt.u64.u32 	%rd15, %r2;
$L__BB1_8:
	sub.s32 	%r131, %r264, %r267;
	shr.u32 	%r132, %r131, 31;
	add.s32 	%r133, %r131, %r132;
	shr.s32 	%r134, %r133, 1;
	add.s32 	%r135, %r134, %r267;
	cvt.s64.s32 	%rd12, %r135;
	mul.wide.s32 	%rd13, %r135, 4;
	add.s64 	%rd14, %rd3, %rd13;
	ld.global.u32 	%r136, [%rd14];
	sub.s64 	%rd16, %rd15, %rd12;
	shl.b64 	%rd17, %rd16, 2;
	add.s64 	%rd18, %rd2, %rd17;
	ld.global.u32 	%r137, [%rd18+-4];
	setp.gt.s32 	%p5, %r136, %r137;
	add.s32 	%r138, %r135, 1;
	selp.b32 	%r267, %r267, %r138, %p5;
	selp.b32 	%r264, %r135, %r264, %p5;
	setp.lt.s32 	%p6, %r267, %r264;
	@%p6 bra 	$L__BB1_8;
$L__BB1_9:
	shfl.sync.idx.b32	%r19|%p11, %r266, 0, 31, -1;
	shfl.sync.idx.b32	%r20|%p12, %r267, 31, 31, -1;
	sub.s32 	%r21, %r1, %r19;
	sub.s32 	%r22, %r2, %r20;
	add.s32 	%r271, %r19, %r3;
	setp.ge.u32 	%p13, %r271, %r20;
	@%p13 bra 	$L__BB1_16;
	add.s32 	%r155, %r271, 32;
	max.u32 	%r156, %r20, %r155;
	not.b32 	%r157, %r19;
	add.s32 	%r158, %r156, %r157;
	sub.s32 	%r24, %r158, %r3;
	and.b32  	%r159, %r24, 96;
	setp.eq.s32 	%p14, %r159, 96;
	@%p14 bra 	$L__BB1_13;
	shl.b32 	%r160, %r3, 2;
	mov.u32 	%r161, _ZZ10merge_pathIiLi128ELi32EEvPT_S1_mmS1_PvE11shared_keys;
	add.s32 	%r269, %r161, %r160;
	shr.u32 	%r162, %r24, 5;
	add.s32 	%r163, %r162, 1;
	and.b32  	%r164, %r163, 3;
	neg.s32 	%r268, %r164;
$L__BB1_12:
	.pragma "nounroll";
	mul.wide.u32 	%rd23, %r271, 4;
	add.s64 	%rd24, %rd3, %rd23;
	ld.global.u32 	%r165, [%rd24];
	st.shared.u32 	[%r269], %r165;
	add.s32 	%r271, %r271, 32;
	add.s32 	%r269, %r269, 128;
	add.s32 	%r268, %r268, 1;
	setp.ne.s32 	%p15, %r268, 0;
	@%p15 bra 	$L__BB1_12;
$L__BB1_13:
	setp.lt.u32 	%p16, %r24, 96;
	@%p16 bra 	$L__BB1_16;
	mov.u32 	%r169, _ZZ10merge_pathIiLi128ELi32EEvPT_S1_mmS1_PvE11shared_keys;
$L__BB1_15:
	sub.s32 	%r166, %r271, %r19;
	mul.wide.u32 	%rd25, %r271, 4;
	add.s64 	%rd26, %rd3, %rd25;
	ld.global.u32 	%r167, [%rd26];
	shl.b32 	%r168, %r166, 2;
	add.s32 	%r170, %r169, %r168;
	st.shared.u32 	[%r170], %r167;
	add.s32 	%r171, %r271, 32;
	mul.wide.u32 	%rd27, %r171, 4;
	add.s64 	%rd28, %rd3, %rd27;
	ld.global.u32 	%r172, [%rd28];
	st.shared.u32 	[%r170+128], %r172;
	add.s32 	%r173, %r271, 64;
	mul.wide.u32 	%rd29, %r173, 4;
	add.s64 	%rd30, %rd3, %rd29;
	ld.global.u32 	%r174, [%rd30];
	st.shared.u32 	[%r170+256], %r174;
	add.s32 	%r175, %r271, 96;
	mul.wide.u32 	%rd31, %r175, 4;
	add.s64 	%rd32, %rd3, %rd31;
	ld.global.u32 	%r176, [%rd32];
	st.shared.u32 	[%r170+384], %r176;
	add.s32 	%r271, %r271, 128;
	setp.lt.u32 	%p17, %r271, %r20;
	@%p17 bra 	$L__BB1_15;
$L__BB1_16:
	add.s32 	%r276, %r21, %r3;
	setp.ge.u32 	%p18, %r276, %r22;
	@%p18 bra 	$L__BB1_23;
	add.s32 	%r177, %r1, %r3;
	sub.s32 	%r178, %r177, %r19;
	add.s32 	%r179, %r178, 32;
	max.u32 	%r180, %r179, %r22;
	add.s32 	%r181, %r19, %r180;
	not.b32 	%r182, %r3;
	add.s32 	%r37, %r181, %r182;
	and.b32  	%r183, %r37, 96;
	setp.eq.s32 	%p19, %r183, 96;
	@%p19 bra 	$L__BB1_20;
	shl.b32 	%r184, %r3, 2;
	mov.u32 	%r185, _ZZ10merge_pathIiLi128ELi32EEvPT_S1_mmS1_PvE11shared_keys;
	add.s32 	%r186, %r184, %r185;
	add.s32 	%r274, %r186, 16388;
	shr.u32 	%r187, %r37, 5;
	add.s32 	%r188, %r187, 1;
	and.b32  	%r189, %r188, 3;
	neg.s32 	%r273, %r189;
$L__BB1_19:
	.pragma "nounroll";
	mul.wide.u32 	%rd33, %r276, 4;
	add.s64 	%rd34, %rd2, %rd33;
	ld.global.u32 	%r190, [%rd34];
	st.shared.u32 	[%r274], %r190;
	add.s32 	%r276, %r276, 32;
	add.s32 	%r274, %r274, 128;
	add.s32 	%r273, %r273, 1;
	setp.ne.s32 	%p20, %r273, 0;
	@%p20 bra 	$L__BB1_19;
$L__BB1_20:
	sub.s32 	%r191, %r37, %r1;
	setp.lt.u32 	%p21, %r191, 96;
	@%p21 bra 	$L__BB1_23;
	mov.u32 	%r195, _ZZ10merge_pathIiLi128ELi32EEvPT_S1_mmS1_PvE11shared_keys;
$L__BB1_22:
	sub.s32 	%r192, %r276, %r21;
	mul.wide.u32 	%rd35, %r276, 4;
	add.s64 	%rd36, %rd2, %rd35;
	ld.global.u32 	%r193, [%rd36];
	shl.b32 	%r194, %r192, 2;
	add.s32 	%r196, %r195, %r194;
	st.shared.u32 	[%r196+16388], %r193;
	add.s32 	%r197, %r276, 32;
	mul.wide.u32 	%rd37, %r197, 4;
	add.s64 	%rd38, %rd2, %rd37;
	ld.global.u32 	%r198, [%rd38];
	st.shared.u32 	[%r196+16516], %r198;
	add.s32 	%r199, %r276, 64;
	mul.wide.u32 	%rd39, %r199, 4;
	add.s64 	%rd40, %rd2, %rd39;
	ld.global.u32 	%r200, [%rd40];
	st.shared.u32 	[%r196+16644], %r200;
	add.s32 	%r201, %r276, 96;
	mul.wide.u32 	%rd41, %r201, 4;
	add.s64 	%rd42, %rd2, %rd41;
	ld.global.u32 	%r202, [%rd42];
	st.shared.u32 	[%r196+16772], %r202;
	add.s32 	%r276, %r276, 128;
	setp.lt.u32 	%p22, %r276, %r22;
	@%p22 bra 	$L__BB1_22;
$L__BB1_23:
	setp.ne.s32 	%p23, %r3, 0;
	@%p23 bra 	$L__BB1_25;
	sub.s32 	%r208, %r22, %r21;
	shl.b32 	%r209, %r208, 2;
	mov.u32 	%r210, _ZZ10merge_pathIiLi128ELi32EEvPT_S1_mmS1_PvE11shared_keys;
	add.s32 	%r211, %r210, %r209;
	mov.b32 	%r212, 2147483647;
	st.shared.u32 	[%r211+16388], %r212;
	bra.uni 	$L__BB1_27;
$L__BB1_25:
	setp.ne.s32 	%p24, %r3, 31;
	@%p24 bra 	$L__BB1_27;
	sub.s32 	%r203, %r20, %r19;
	shl.b32 	%r204, %r203, 2;
	mov.u32 	%r205, _ZZ10merge_pathIiLi128ELi32EEvPT_S1_mmS1_PvE11shared_keys;
	add.s32 	%r206, %r205, %r204;
	mov.b32 	%r207, 2147483647;
	st.shared.u32 	[%r206], %r207;
$L__BB1_27:
	setp.eq.s32 	%p25, %r3, 0;
	bar.sync 	0;
	shl.b32 	%r49, %r3, 8;
	add.s32 	%r214, %r49, 256;
	sub.s32 	%r50, %r2, %r1;
	min.s32 	%r51, %r214, %r50;
	mov.b32 	%r293, 0;
	@%p25 bra 	$L__BB1_30;
	add.s32 	%r215, %r49, -1;
	shr.u32 	%r216, %r50, 1;
	sub.s32 	%r217, %r215, %r216;
	max.s32 	%r293, %r217, 0;
	min.s32 	%r278, %r215, %r216;
	setp.ge.s32 	%p26, %r293, %r278;
	@%p26 bra 	$L__BB1_30;
$L__BB1_29:
	sub.s32 	%r218, %r278, %r293;
	shr.u32 	%r219, %r218, 31;
	add.s32 	%r220, %r218, %r219;
	shr.s32 	%r221, %r220, 1;
	add.s32 	%r222, %r221, %r293;
	shl.b32 	%r223, %r222, 2;
	mov.u32 	%r224, _ZZ10merge_pathIiLi128ELi32EEvPT_S1_mmS1_PvE11shared_keys;
	add.s32 	%r225, %r224, %r223;
	ld.shared.u32 	%r226, [%r225];
	sub.s32 	%r227, %r49, %r222;
	shl.b32 	%r228, %r227, 2;
	add.s32 	%r229, %r224, %r228;
	ld.shared.u32 	%r230, [%r229+16384];
	setp.gt.s32 	%p27, %r226, %r230;
	add.s32 	%r231, %r222, 1;
	selp.b32 	%r293, %r293, %r231, %p27;
	selp.b32 	%r278, %r222, %r278, %p27;
	setp.lt.s32 	%p28, %r293, %r278;
	@%p28 bra 	$L__BB1_29;
$L__BB1_30:
	sub.s32 	%r292, %r49, %r293;
	setp.ge.u32 	%p29, %r49, %r51;
	@%p29 bra 	$L__BB1_52;
	and.b32  	%r60, %r51, 3;
	setp.eq.s32 	%p30, %r60, 0;
	mov.u32 	%r287, %r49;
	@%p30 bra 	$L__BB1_37;
	add.s32 	%r232, %r1, %r49;
	mul.wide.u32 	%rd43, %r232, 4;
	add.s64 	%rd60, %rd1, %rd43;
	neg.s32 	%r281, %r60;
	mov.u32 	%r234, _ZZ10merge_pathIiLi128ELi32EEvPT_S1_mmS1_PvE11shared_keys;
	mov.u32 	%r287, %r49;
$L__BB1_33:
	.pragma "nounroll";
	shl.b32 	%r233, %r293, 2;
	add.s32 	%r235, %r234, %r233;
	ld.shared.u32 	%r66, [%r235];
	shl.b32 	%r236, %r292, 2;
	add.s32 	%r237, %r234, %r236;
	ld.shared.u32 	%r67, [%r237+16388];
	setp.gt.s32 	%p31, %r66, %r67;
	@%p31 bra 	$L__BB1_35;
	st.global.u32 	[%rd60], %r66;
	add.s32 	%r293, %r293, 1;
	bra.uni 	$L__BB1_36;
$L__BB1_35:
	st.global.u32 	[%rd60], %r67;
	add.s32 	%r292, %r292, 1;
$L__BB1_36:
	add.s32 	%r287, %r287, 1;
	add.s64 	%rd60, %rd60, 4;
	add.s32 	%r281, %r281, 1;
	setp.ne.s32 	%p32, %r281, 0;
	@%p32 bra 	$L__BB1_33;
$L__BB1_37:
	sub.s32 	%r238, %r49, %r51;
	setp.gt.u32 	%p33, %r238, -4;
	@%p33 bra 	$L__BB1_52;
	sub.s32 	%r291, %r287, %r51;
	add.s32 	%r239, %r287, %r1;
	add.s32 	%r290, %r239, 1;
$L__BB1_39:
	shl.b32 	%r240, %r293, 2;
	mov.u32 	%r241, _ZZ10merge_pathIiLi128ELi32EEvPT_S1_mmS1_PvE11shared_keys;
	add.s32 	%r83, %r241, %r240;
	ld.shared.u32 	%r295, [%r83];
	shl.b32 	%r242, %r292, 2;
	add.s32 	%r243, %r241, %r242;
	add.s32 	%r85, %r243, 16388;
	ld.shared.u32 	%r298, [%r243+16388];
	setp.gt.s32 	%p34, %r295, %r298;
	@%p34 bra 	$L__BB1_41;
	add.s32 	%r244, %r290, -1;
	mul.wide.u32 	%rd44, %r244, 4;
	add.s64 	%rd45, %rd1, %rd44;
	st.global.u32 	[%rd45], %r295;
	add.s32 	%r293, %r293, 1;
	ld.shared.u32 	%r295, [%r83+4];
	bra.uni 	$L__BB1_42;
$L__BB1_41:
	add.s32 	%r245, %r290, -1;
	mul.wide.u32 	%rd46, %r245, 4;
	add.s64 	%rd47, %rd1, %rd46;
	st.global.u32 	[%rd47], %r298;
	add.s32 	%r292, %r292, 1;
	ld.shared.u32 	%r298, [%r85+4];
$L__BB1_42:
	setp.gt.s32 	%p35, %r295, %r298;
	@%p35 bra 	$L__BB1_44;
	mul.wide.u32 	%rd48, %r290, 4;
	add.s64 	%rd49, %rd1, %rd48;
	st.global.u32 	[%rd49], %r295;
	add.s32 	%r300, %r293, 1;
	shl.b32 	%r246, %r293, 2;
	add.s32 	%r248, %r241, %r246;
	ld.shared.u32 	%r295, [%r248+4];
	bra.uni 	$L__BB1_45;
$L__BB1_44:
	mul.wide.u32 	%rd50, %r290, 4;
	add.s64 	%rd51, %rd1, %rd50;
	st.global.u32 	[%rd51], %r298;
	add.s32 	%r97, %r292, 1;
	shl.b32 	%r249, %r292, 2;
	add.s32 	%r251, %r241, %r249;
	ld.shared.u32 	%r298, [%r251+16392];
	mov.u32 	%r300, %r293;
	mov.u32 	%r292, %r97;
$L__BB1_45:
	setp.gt.s32 	%p36, %r295, %r298;
	@%p36 bra 	$L__BB1_47;
	add.s32 	%r252, %r290, 1;
	mul.wide.u32 	%rd52, %r252, 4;
	add.s64 	%rd53, %rd1, %rd52;
	st.global.u32 	[%rd53], %r295;
	add.s32 	%r293, %r300, 1;
	shl.b32 	%r253, %r300, 2;
	add.s32 	%r255, %r241, %r253;
	ld.shared.u32 	%r295, [%r255+4];
	bra.uni 	$L__BB1_48;
$L__BB1_47:
	add.s32 	%r256, %r290, 1;
	mul.wide.u32 	%rd54, %r256, 4;
	add.s64 	%rd55, %rd1, %rd54;
	st.global.u32 	[%rd55], %r298;
	add.s32 	%r105, %r292, 1;
	shl.b32 	%r257, %r292, 2;
	add.s32 	%r259, %r241, %r257;
	ld.shared.u32 	%r298, [%r259+16392];
	mov.u32 	%r293, %r300;
	mov.u32 	%r292, %r105;
$L__BB1_48:
	setp.gt.s32 	%p37, %r295, %r298;
	@%p37 bra 	$L__BB1_50;
	add.s32 	%r260, %r290, 2;
	mul.wide.u32 	%rd56, %r260, 4;
	add.s64 	%rd57, %rd1, %rd56;
	st.global.u32 	[%rd57], %r295;
	add.s32 	%r293, %r293, 1;
	bra.uni 	$L__BB1_51;
$L__BB1_50:
	add.s32 	%r261, %r290, 2;
	mul.wide.u32 	%rd58, %r261, 4;
	add.s64 	%rd59, %rd1, %rd58;
	st.global.u32 	[%rd59], %r298;
	add.s32 	%r292, %r292, 1;
$L__BB1_51:
	add.s32 	%r291, %r291, 4;
	add.s32 	%r290, %r290, 4;
	setp.ne.s32 	%p38, %r291, 0;
	@%p38 bra 	$L__BB1_39;
$L__BB1_52:
	ret;

}


// ===== COMPILED SASS (sm_100) =====

	.target	sm_100

	.elftype	@"ET_EXEC"


//--------------------- .note.nv.tkinfo           --------------------------
	.section	.note.nv.tkinfo,"",@"SHT_NOTE"
	.sectionflags	@"SHF_NOTE_NV_TKINFO"
	.tkinfo
        /*0018*/ 	.word	0x00000002
        /*0030*/ 	.string	""
        /*0030*/ 	.string	"ptxas"
        /*0030*/ 	.string	"Cuda compilation tools, release 13.0, V13.0.88"
        /*0030*/ 	.string	"Build cuda_13.0.r13.0/compiler.36424714_0"
        /*0030*/ 	.string	"-arch sm_100 -m 64 "



//--------------------- .note.nv.cuinfo           --------------------------
	.section	.note.nv.cuinfo,"",@"SHT_NOTE"
	.sectionflags	@"SHF_NOTE_NV_CUINFO"
        /*0018*/ 	.short	0x0002
        /*001a*/ 	.short	0x0064
        /*001c*/ 	.short	0x0082
	.zero		2


//--------------------- .nv.info                  --------------------------
	.section	.nv.info,"",@"SHT_CUDA_INFO"
	.align	4


	//----- nvinfo : EIATTR_REGCOUNT
	.align		4
        /*0000*/ 	.byte	0x04, 0x2f
        /*0002*/ 	.short	(.L_1 - .L_0)
	.align		4
.L_0:
        /*0004*/ 	.word	index@(_Z10merge_pathIiLi1ELi32EEvPT_S1_mmS1_Pv)
        /*0008*/ 	.word	0x00000020


	//----- nvinfo : EIATTR_FRAME_SIZE
	.align		4
.L_1:
        /*000c*/ 	.byte	0x04, 0x11
        /*000e*/ 	.short	(.L_3 - .L_2)
	.align		4
.L_2:
        /*0010*/ 	.word	index@(_Z10merge_pathIiLi1ELi32EEvPT_S1_mmS1_Pv)
        /*0014*/ 	.word	0x00000000


	//----- nvinfo : EIATTR_REGCOUNT
	.align		4
.L_3:
        /*0018*/ 	.byte	0x04, 0x2f
        /*001a*/ 	.short	(.L_5 - .L_4)
	.align		4
.L_4:
        /*001c*/ 	.word	index@(_Z10merge_pathIiLi128ELi32EEvPT_S1_mmS1_Pv)
        /*0020*/ 	.word	0x00000020


	//----- nvinfo : EIATTR_FRAME_SIZE
	.align		4
.L_5:
        /*0024*/ 	.byte	0x04, 0x11
        /*0026*/ 	.short	(.L_7 - .L_6)
	.align		4
.L_6:
        /*0028*/ 	.word	index@(_Z10merge_pathIiLi128ELi32EEvPT_S1_mmS1_Pv)
        /*002c*/ 	.word	0x00000000


	//----- nvinfo : EIATTR_MIN_STACK_SIZE
	.align		4
.L_7:
        /*0030*/ 	.byte	0x04, 0x12
        /*0032*/ 	.short	(.L_9 - .L_8)
	.align		4
.L_8:
        /*0034*/ 	.word	index@(_Z10merge_pathIiLi128ELi32EEvPT_S1_mmS1_Pv)
        /*0038*/ 	.word	0x00000000


	//----- nvinfo : EIATTR_MIN_STACK_SIZE
	.align		4
.L_9:
        /*003c*/ 	.byte	0x04, 0x12
        /*003e*/ 	.short	(.L_11 - .L_10)
	.align		4
.L_10:
        /*0040*/ 	.word	index@(_Z10merge_pathIiLi1ELi32EEvPT_S1_mmS1_Pv)
        /*0044*/ 	.word	0x00000000
.L_11:


//--------------------- .nv.compat                --------------------------
	.section	.nv.compat,"",@"SHT_CUDA_COMPAT_INFO"
	.align	4
        /*0000*/ 	.byte	0x02, 0x09, 0x00, 0x00, 0x02, 0x02, 0x01, 0x00, 0x02, 0x05, 0x05, 0x00, 0x03, 0x07, 0x01, 0x01
        /*0010*/ 	.byte	0x02, 0x03, 0x00, 0x00, 0x02, 0x06, 0x01, 0x00, 0x04, 0x0b, 0x08, 0x00, 0x09, 0x00, 0x00, 0x00
        /*0020*/ 	.byte	0x00, 0x00, 0x00, 0x00


//--------------------- .nv.info._Z10merge_pathIiLi128ELi32EEvPT_S1_mmS1_Pv --------------------------
	.section	.nv.info._Z10merge_pathIiLi128ELi32EEvPT_S1_mmS1_Pv,"",@"SHT_CUDA_INFO"
	.sectionflags	@""
	.align	4


	//----- nvinfo : EIATTR_CUDA_API_VERSION
	.align		4
        /*0000*/ 	.byte	0x04, 0x37
        /*0002*/ 	.short	(.L_13 - .L_12)
.L_12:
        /*0004*/ 	.word	0x00000082


	//----- nvinfo : EIATTR_KPARAM_INFO
	.align		4
.L_13:
        /*0008*/ 	.byte	0x04, 0x17
        /*000a*/ 	.short	(.L_15 - .L_14)
.L_14:
        /*000c*/ 	.word	0x00000000
        /*0010*/ 	.short	0x0005
        /*0012*/ 	.short	0x0028
        /*0014*/ 	.byte	0x00, 0xf5, 0x21, 0x00


	//----- nvinfo : EIATTR_KPARAM_INFO
	.align		4
.L_15:
        /*0018*/ 	.byte	0x04, 0x17
        /*001a*/ 	.short	(.L_17 - .L_16)
.L_16:
        /*001c*/ 	.word	0x00000000
        /*0020*/ 	.short	0x0004
        /*0022*/ 	.short	0x0020
        /*0024*/ 	.byte	0x00, 0xf5, 0x21, 0x00


	//----- nvinfo : EIATTR_KPARAM_INFO
	.align		4
.L_17:
        /*0028*/ 	.byte	0x04, 0x17
        /*002a*/ 	.short	(.L_19 - .L_18)
.L_18:
        /*002c*/ 	.word	0x00000000
        /*0030*/ 	.short	0x0003
        /*0032*/ 	.short	0x0018
        /*0034*/ 	.byte	0x00, 0xf0, 0x21, 0x00


	//----- nvinfo : EIATTR_KPARAM_INFO
	.align		4
.L_19:
        /*0038*/ 	.byte	0x04, 0x17
        /*003a*/ 	.short	(.L_21 - .L_20)
.L_20:
        /*003c*/ 	.word	0x00000000
        /*0040*/ 	.short	0x0002
        /*0042*/ 	.short	0x0010
        /*0044*/ 	.byte	0x00, 0xf0, 0x21, 0x00


	//----- nvinfo : EIATTR_KPARAM_INFO
	.align		4
.L_21:
        /*0048*/ 	.byte	0x04, 0x17
        /*004a*/ 	.short	(.L_23 - .L_22)
.L_22:
        /*004c*/ 	.word	0x00000000
        /*0050*/ 	.short	0x0001
        /*0052*/ 	.short	0x0008
        /*0054*/ 	.byte	0x00, 0xf5, 0x21, 0x00


	//----- nvinfo : EIATTR_KPARAM_INFO
	.align		4
.L_23:
        /*0058*/ 	.byte	0x04, 0x17
        /*005a*/ 	.short	(.L_25 - .L_24)
.L_24:
        /*005c*/ 	.word	0x00000000
        /*0060*/ 	.short	0x0000
        /*0062*/ 	.short	0x0000
        /*0064*/ 	.byte	0x00, 0xf5, 0x21, 0x00


	//----- nvinfo : EIATTR_SPARSE_MMA_MASK
	.align		4
.L_25:
        /*0068*/ 	.byte	0x03, 0x50
        /*006a*/ 	.short	0x0000


	//----- nvinfo : EIATTR_MAXREG_COUNT
	.align		4
        /*006c*/ 	.byte	0x03, 0x1b
        /*006e*/ 	.short	0x00ff


	//----- nvinfo : EIATTR_NUM_BARRIERS
	.align		4
        /*0070*/ 	.byte	0x02, 0x4c
        /*0072*/ 	.byte	0x01
	.zero		1


	//----- nvinfo : EIATTR_MERCURY_ISA_VERSION
	.align		4
        /*0074*/ 	.byte	0x03, 0x5f
        /*0076*/ 	.short	0x0101


	//----- nvinfo : EIATTR_COOP_GROUP_MASK_REGIDS
	.align		4
        /*0078*/ 	.byte	0x04, 0x29
        /*007a*/ 	.short	(.L_27 - .L_26)


	//   ....[0]....
.L_26:
        /*007c*/ 	.word	0xffffffff


	//   ....[1]....
        /*0080*/ 	.word	0xffffffff


	//----- nvinfo : EIATTR_COOP_GROUP_INSTR_OFFSETS
	.align		4
.L_27:
        /*0084*/ 	.byte	0x04, 0x28
        /*0086*/ 	.short	(.L_29 - .L_28)


	//   ....[0]....
.L_28:
        /*0088*/ 	.word	0x00000430


	//   ....[1]....
        /*008c*/ 	.word	0x00000450


	//----- nvinfo : EIATTR_VRC_CTA_INIT_COUNT
	.align		4
.L_29:
        /*0090*/ 	.byte	0x02, 0x4a
	.zero		1
	.zero		1


	//----- nvinfo : EIATTR_EXIT_INSTR_OFFSETS
	.align		4
        /*0094*/ 	.byte	0x04, 0x1c
        /*0096*/ 	.short	(.L_31 - .L_30)


	//   ....[0]....
.L_30:
        /*0098*/ 	.word	0x00002010


	//   ....[1]....
        /*009c*/ 	.word	0x00002230


	//   ....[2]....
        /*00a0*/ 	.word	0x00002640


	//----- nvinfo : EIATTR_CRS_STACK_SIZE
	.align		4
.L_31:
        /*00a4*/ 	.byte	0x04, 0x1e
        /*00a6*/ 	.short	(.L_33 - .L_32)
.L_32:
        /*00a8*/ 	.word	0x00000000


	//----- nvinfo : EIATTR_CBANK_PARAM_SIZE
	.align		4
.L_33:
        /*00ac*/ 	.byte	0x03, 0x19
        /*00ae*/ 	.short	0x0030


	//----- nvinfo : EIATTR_PARAM_CBANK
	.align		4
        /*00b0*/ 	.byte	0x04, 0x0a
        /*00b2*/ 	.short	(.L_35 - .L_34)
	.align		4
.L_34:
        /*00b4*/ 	.word	index@(.nv.constant0._Z10merge_pathIiLi128ELi32EEvPT_S1_mmS1_Pv)
        /*00b8*/ 	.short	0x0380
        /*00ba*/ 	.short	0x0030


	//----- nvinfo : EIATTR_SW_WAR
	.align		4
.L_35:
        /*00bc*/ 	.byte	0x04, 0x36
        /*00be*/ 	.short	(.L_37 - .L_36)
.L_36:
        /*00c0*/ 	.word	0x00000008
.L_37:


//--------------------- .nv.info._Z10merge_pathIiLi1ELi32EEvPT_S1_mmS1_Pv --------------------------
	.section	.nv.info._Z10merge_pathIiLi1ELi32EEvPT_S1_mmS1_Pv,"",@"SHT_CUDA_INFO"
	.sectionflags	@""
	.align	4


	//----- nvinfo : EIATTR_CUDA_API_VERSION
	.align		4
        /*0000*/ 	.byte	0x04, 0x37
        /*0002*/ 	.short	(.L_39 - .L_38)
.L_38:
        /*0004*/ 	.word	0x00000082


	//----- nvinfo : EIATTR_KPARAM_INFO
	.align		4
.L_39:
        /*0008*/ 	.byte	0x04, 0x17
        /*000a*/ 	.short	(.L_41 - .L_40)
.L_40:
        /*000c*/ 	.word	0x00000000
        /*0010*/ 	.short	0x0005
        /*0012*/ 	.short	0x0028
        /*0014*/ 	.byte	0x00, 0xf5, 0x21, 0x00


	//----- nvinfo : EIATTR_KPARAM_INFO
	.align		4
.L_41:
        /*0018*/ 	.byte	0x04, 0x17
        /*001a*/ 	.short	(.L_43 - .L_42)
.L_42:
        /*001c*/ 	.word	0x00000000
        /*0020*/ 	.short	0x0004
        /*0022*/ 	.short	0x0020
        /*0024*/ 	.byte	0x00, 0xf5, 0x21, 0x00


	//----- nvinfo : EIATTR_KPARAM_INFO
	.align		4
.L_43:
        /*0028*/ 	.byte	0x04, 0x17
        /*002a*/ 	.short	(.L_45 - .L_44)
.L_44:
        /*002c*/ 	.word	0x00000000
        /*0030*/ 	.short	0x0003
        /*0032*/ 	.short	0x0018
        /*0034*/ 	.byte	0x00, 0xf0, 0x21, 0x00


	//----- nvinfo : EIATTR_KPARAM_INFO
	.align		4
.L_45:
        /*0038*/ 	.byte	0x04, 0x17
        /*003a*/ 	.short	(.L_47 - .L_46)
.L_46:
        /*003c*/ 	.word	0x00000000
        /*0040*/ 	.short	0x0002
        /*0042*/ 	.short	0x0010
        /*0044*/ 	.byte	0x00, 0xf0, 0x21, 0x00


	//----- nvinfo : EIATTR_KPARAM_INFO
	.align		4
.L_47:
        /*0048*/ 	.byte	0x04, 0x17
        /*004a*/ 	.short	(.L_49 - .L_48)
.L_48:
        /*004c*/ 	.word	0x00000000
        /*0050*/ 	.short	0x0001
        /*0052*/ 	.short	0x0008
        /*0054*/ 	.byte	0x00, 0xf5, 0x21, 0x00


	//----- nvinfo : EIATTR_KPARAM_INFO
	.align		4
.L_49:
        /*0058*/ 	.byte	0x04, 0x17
        /*005a*/ 	.short	(.L_51 - .L_50)
.L_50:
        /*005c*/ 	.word	0x00000000
        /*0060*/ 	.short	0x0000
        /*0062*/ 	.short	0x0000
        /*0064*/ 	.byte	0x00, 0xf5, 0x21, 0x00


	//----- nvinfo : EIATTR_SPARSE_MMA_MASK
	.align		4
.L_51:
        /*0068*/ 	.byte	0x03, 0x50
        /*006a*/ 	.short	0x0000


	//----- nvinfo : EIATTR_MAXREG_COUNT
	.align		4
        /*006c*/ 	.byte	0x03, 0x1b
        /*006e*/ 	.short	0x00ff


	//----- nvinfo : EIATTR_NUM_BARRIERS
	.align		4
        /*0070*/ 	.byte	0x02, 0x4c
        /*0072*/ 	.byte	0x01
	.zero		1


	//----- nvinfo : EIATTR_MERCURY_ISA_VERSION
	.align		4
        /*0074*/ 	.byte	0x03, 0x5f
        /*0076*/ 	.short	0x0101


	//----- nvinfo : EIATTR_COOP_GROUP_MASK_REGIDS
	.align		4
        /*0078*/ 	.byte	0x04, 0x29
        /*007a*/ 	.short	(.L_53 - .L_52)


	//   ....[0]....
.L_52:
        /*007c*/ 	.word	0xffffffff


	//   ....[1]....
        /*0080*/ 	.word	0xffffffff


	//----- nvinfo : EIATTR_COOP_GROUP_INSTR_OFFSETS
	.align		4
.L_53:
        /*0084*/ 	.byte	0x04, 0x28
        /*0086*/ 	.short	(.L_55 - .L_54)


	//   ....[0]....
.L_54:
        /*0088*/ 	.word	0x00000430


	//   ....[1]....
        /*008c*/ 	.word	0x00000450


	//----- nvinfo : EIATTR_VRC_CTA_INIT_COUNT
	.align		4
.L_55:
        /*0090*/ 	.byte	0x02, 0x4a
	.zero		1
	.zero		1


	//----- nvinfo : EIATTR_EXIT_INSTR_OFFSETS
	.align		4
        /*0094*/ 	.byte	0x04, 0x1c
        /*0096*/ 	.short	(.L_57 - .L_56)


	//   ....[0]....
.L_56:
        /*0098*/ 	.word	0x00002010


	//   ....[1]....
        /*009c*/ 	.word	0x000021f0


	//   ....[2]....
        /*00a0*/ 	.word	0x00002600


	//----- nvinfo : EIATTR_CRS_STACK_SIZE
	.align		4
.L_57:
        /*00a4*/ 	.byte	0x04, 0x1e
        /*00a6*/ 	.short	(.L_59 - .L_58)
.L_58:
        /*00a8*/ 	.word	0x00000000


	//----- nvinfo : EIATTR_CBANK_PARAM_SIZE
	.align		4
.L_59:
        /*00ac*/ 	.byte	0x03, 0x19
        /*00ae*/ 	.short	0x0030


	//----- nvinfo : EIATTR_PARAM_CBANK
	.align		4
        /*00b0*/ 	.byte	0x04, 0x0a
        /*00b2*/ 	.short	(.L_61 - .L_60)
	.align		4
.L_60:
        /*00b4*/ 	.word	index@(.nv.constant0._Z10merge_pathIiLi1ELi32EEvPT_S1_mmS1_Pv)
        /*00b8*/ 	.short	0x0380
        /*00ba*/ 	.short	0x0030


	//----- nvinfo : EIATTR_SW_WAR
	.align		4
.L_61:
        /*00bc*/ 	.byte	0x04, 0x36
        /*00be*/ 	.short	(.L_63 - .L_62)
.L_62:
        /*00c0*/ 	.word	0x00000008
.L_63:


//--------------------- .nv.callgraph             --------------------------
	.section	.nv.callgraph,"",@"SHT_CUDA_CALLGRAPH"
	.align	4
	.sectionentsize	8
	.align		4
        /*0000*/ 	.word	0x00000000
	.align		4
        /*0004*/ 	.word	0xffffffff
	.align		4
        /*0008*/ 	.word	0x00000000
	.align		4
        /*000c*/ 	.word	0xfffffffe
	.align		4
        /*0010*/ 	.word	0x00000000
	.align		4
        /*0014*/ 	.word	0xfffffffd
	.align		4
        /*0018*/ 	.word	0x00000000
	.align		4
        /*001c*/ 	.word	0xfffffffc


//--------------------- .text._Z10merge_pathIiLi128ELi32EEvPT_S1_mmS1_Pv --------------------------
	.section	.text._Z10merge_pathIiLi128ELi32EEvPT_S1_mmS1_Pv,"ax",@progbits
	.align	128
        .global         _Z10merge_pathIiLi128ELi32EEvPT_S1_mmS1_Pv
        .type           _Z10merge_pathIiLi128ELi32EEvPT_S1_mmS1_Pv,@function
        .size           _Z10merge_pathIiLi128ELi32EEvPT_S1_mmS1_Pv,(.L_x_70 - _Z10merge_pathIiLi128ELi32EEvPT_S1_mmS1_Pv)
        .other          _Z10merge_pathIiLi128ELi32EEvPT_S1_mmS1_Pv,@"STO_CUDA_ENTRY STV_DEFAULT"
_Z10merge_pathIiLi128ELi32EEvPT_S1_mmS1_Pv:
.text._Z10merge_pathIiLi128ELi32EEvPT_S1_mmS1_Pv:
[----:B------:R-:W-:Y:S01]  /*0000*/  LDC R1, c[0x0][0x37c] ;  /* 0x0000df00ff017b82 */ /* 0x000fe20000000800 */
[----:B------:R-:W0:Y:S07]  /*0010*/  S2R R0, SR_TID.X ;  /* 0x0000000000007919 */ /* 0x000e2e0000002100 */
[----:B------:R-:W1:Y:S01]  /*0020*/  LDC R9, c[0x0][0x390] ;  /* 0x0000e400ff097b82 */ /* 0x000e620000000800 */
[----:B------:R-:W1:Y:S01]  /*0030*/  LDCU UR4, c[0x0][0x398] ;  /* 0x00007300ff0477ac */ /* 0x000e620008000800 */
[----:B------:R-:W-:Y:S01]  /*0040*/  BSSY.RECONVERGENT B0, `(.L_x_0) ;  /* 0x000003e000007945 */ /* 0x000fe20003800200 */
[----:B------:R-:W2:Y:S01]  /*0050*/  S2R R3, SR_CTAID.X ;  /* 0x0000000000037919 */ /* 0x000ea20000002500 */
[----:B------:R-:W3:Y:S01]  /*0060*/  LDCU.64 UR6, c[0x0][0x358] ;  /* 0x00006b00ff0677ac */ /* 0x000ee20008000a00 */
[----:B-1----:R-:W-:Y:S01]  /*0070*/  VIADD R5, R9, UR4 ;  /* 0x0000000409057c36 */ /* 0x002fe20008000000 */
[----:B0-----:R-:W-:Y:S01]  /*0080*/  ISETP.NE.AND P2, PT, R0, RZ, PT ;  /* 0x000000ff0000720c */ /* 0x001fe20003f45270 */
[----:B--2---:R-:W-:-:S05]  /*0090*/  IMAD.SHL.U32 R4, R3, 0x2000, RZ ;  /* 0x0000200003047824 */ /* 0x004fca00078e00ff */
[----:B------:R-:W-:-:S07]  /*00a0*/  VIADDMNMX R2, R4, 0x2000, R5, PT ;  /* 0x0000200004027846 */ /* 0x000fce0003800105 */
[----:B---3--:R-:W-:Y:S05]  /*00b0*/  @P2 BRA `(.L_x_1) ;  /* 0x0000000000642947 */ /* 0x008fea0003800000 */
[----:B------:R-:W-:Y:S01]  /*00c0*/  IADD3 R12, PT, PT, R4, -0x1, RZ ;  /* 0xffffffff040c7810 */ /* 0x000fe20007ffe0ff */
[----:B------:R-:W-:-:S03]  /*00d0*/  IMAD.MOV.U32 R13, RZ, RZ, RZ ;  /* 0x000000ffff0d7224 */ /* 0x000fc600078e00ff */
[----:B------:R-:W-:-:S13]  /*00e0*/  ISETP.GE.AND P0, PT, R12, RZ, PT ;  /* 0x000000ff0c00720c */ /* 0x000fda0003f06270 */
[----:B------:R-:W-:Y:S05]  /*00f0*/  @!P0 BRA `(.L_x_2) ;  /* 0x0000000000c88947 */ /* 0x000fea0003800000 */
[C---:B------:R-:W-:Y:S02]  /*0100*/  VIMNMX R8, PT, PT, R12.reuse, R9, PT ;  /* 0x000000090c087248 */ /* 0x040fe40003fe0100 */
[----:B------:R-:W-:-:S04]  /*0110*/  VIADDMNMX R13, R12, -UR4, RZ, !PT ;  /* 0x800000040c0d7c46 */ /* 0x000fc8000f8001ff */
[----:B------:R-:W-:-:S13]  /*0120*/  ISETP.GE.AND P0, PT, R13, R8, PT ;  /* 0x000000080d00720c */ /* 0x000fda0003f06270 */
[----:B------:R-:W-:Y:S05]  /*0130*/  @P0 BRA `(.L_x_2) ;  /* 0x0000000000b80947 */ /* 0x000fea0003800000 */
[----:B------:R-:W0:Y:S01]  /*0140*/  LDC.64 R4, c[0x0][0x380] ;  /* 0x0000e000ff047b82 */ /* 0x000e220000000a00 */
[----:B------:R-:W-:-:S07]  /*0150*/  IMAD.MOV.U32 R14, RZ, RZ, R8 ;  /* 0x000000ffff0e7224 */ /* 0x000fce00078e0008 */
[----:B------:R-:W1:Y:S02]  /*0160*/  LDC.64 R6, c[0x0][0x388] ;  /* 0x0000e200ff067b82 */ /* 0x000e640000000a00 */
.L_x_3:
[----:B------:R-:W-:-:S04]  /*0170*/  IADD3 R8, PT, PT, R14, -R13, RZ ;  /* 0x8000000d0e087210 */ /* 0x000fc80007ffe0ff */
[----:B------:R-:W-:-:S04]  /*0180*/  LEA.HI R8, R8, R8, RZ, 0x1 ;  /* 0x0000000808087211 */ /* 0x000fc800078f08ff */
[----:B------:R-:W-:-:S05]  /*0190*/  LEA.HI.SX32 R15, R8, R13, 0x1f ;  /* 0x0000000d080f7211 */ /* 0x000fca00078ffaff */
[----:B------:R-:W-:Y:S02]  /*01a0*/  IMAD.IADD R11, R12, 0x1, -R15 ;  /* 0x000000010c0b7824 */ /* 0x000fe400078e0a0f */
[----:B0-----:R-:W-:-:S04]  /*01b0*/  IMAD.WIDE R8, R15, 0x4, R4 ;  /* 0x000000040f087825 */ /* 0x001fc800078e0204 */
[----:B-1----:R-:W-:Y:S02]  /*01c0*/  IMAD.WIDE R10, R11, 0x4, R6 ;  /* 0x000000040b0a7825 */ /* 0x002fe400078e0206 */
[----:B------:R-:W2:Y:S04]  /*01d0*/  LDG.E R8, desc[UR6][R8.64] ;  /* 0x0000000608087981 */ /* 0x000ea8000c1e1900 */
[----:B------:R-:W2:Y:S02]  /*01e0*/  LDG.E R11, desc[UR6][R10.64] ;  /* 0x000000060a0b7981 */ /* 0x000ea4000c1e1900 */
[----:B--2---:R-:W-:-:S04]  /*01f0*/  ISETP.GT.AND P0, PT, R8, R11, PT ;  /* 0x0000000b0800720c */ /* 0x004fc80003f04270 */
[----:B------:R-:W-:-:S09]  /*0200*/  SEL R14, R15, R14, P0 ;  /* 0x0000000e0f0e7207 */ /* 0x000fd20000000000 */
[----:B------:R-:W-:-:S05]  /*0210*/  @!P0 VIADD R13, R15, 0x1 ;  /* 0x000000010f0d8836 */ /* 0x000fca0000000000 */
[----:B------:R-:W-:-:S13]  /*0220*/  ISETP.GE.AND P0, PT, R13, R14, PT ;  /* 0x0000000e0d00720c */ /* 0x000fda0003f06270 */
[----:B------:R-:W-:Y:S05]  /*0230*/  @!P0 BRA `(.L_x_3) ;  /* 0xfffffffc00cc8947 */ /* 0x000fea000383ffff */
[----:B------:R-:W-:Y:S05]  /*0240*/  BRA `(.L_x_2) ;  /* 0x0000000000747947 */ /* 0x000fea0003800000 */
.L_x_1:
[----:B------:R-:W-:-:S13]  /*0250*/  ISETP.NE.AND P0, PT, R0, 0x1f, PT ;  /* 0x0000001f0000780c */ /* 0x000fda0003f05270 */
[----:B------:R-:W-:Y:S05]  /*0260*/  @P0 BRA `(.L_x_2) ;  /* 0x00000000006c0947 */ /* 0x000fea0003800000 */
[----:B------:R-:W-:Y:S01]  /*0270*/  ISETP.GE.AND P0, PT, R2, 0x1, PT ;  /* 0x000000010200780c */ /* 0x000fe20003f06270 */
[----:B------:R-:W-:-:S12]  /*0280*/  HFMA2 R12, -RZ, RZ, 0, 0 ;  /* 0x00000000ff0c7431 */ /* 0x000fd800000001ff */
[----:B------:R-:W-:Y:S05]  /*0290*/  @!P0 BRA `(.L_x_2) ;  /* 0x0000000000608947 */ /* 0x000fea0003800000 */
[----:B------:R-:W-:-:S05]  /*02a0*/  VIADD R12, R2, 0xffffffff ;  /* 0xffffffff020c7836 */ /* 0x000fca0000000000 */
[C---:B------:R-:W-:Y:S02]  /*02b0*/  VIMNMX R9, PT, PT, R12.reuse, R9, PT ;  /* 0x000000090c097248 */ /* 0x040fe40003fe0100 */
[----:B------:R-:W-:-:S04]  /*02c0*/  VIADDMNMX R12, R12, -UR4, RZ, !PT ;  /* 0x800000040c0c7c46 */ /* 0x000fc8000f8001ff */
[----:B------:R-:W-:-:S13]  /*02d0*/  ISETP.GE.AND P0, PT, R12, R9, PT ;  /* 0x000000090c00720c */ /* 0x000fda0003f06270 */
[----:B------:R-:W-:Y:S05]  /*02e0*/  @P0 BRA `(.L_x_2) ;  /* 0x00000000004c0947 */ /* 0x000fea0003800000 */
[----:B------:R-:W0:Y:S01]  /*02f0*/  LDC.64 R4, c[0x0][0x380] ;  /* 0x0000e000ff047b82 */ /* 0x000e220000000a00 */
[----:B------:R-:W-:-:S07]  /*0300*/  IMAD.MOV.U32 R13, RZ, RZ, R9 ;  /* 0x000000ffff0d7224 */ /* 0x000fce00078e0009 */
[----:B------:R-:W1:Y:S02]  /*0310*/  LDC.64 R6, c[0x0][0x388] ;  /* 0x0000e200ff067b82 */ /* 0x000e640000000a00 */
.L_x_4:
[----:B------:R-:W-:-:S04]  /*0320*/  IADD3 R8, PT, PT, R13, -R12, RZ ;  /* 0x8000000c0d087210 */ /* 0x000fc80007ffe0ff */
[----:B------:R-:W-:-:S04]  /*0330*/  LEA.HI R9, R8, R8, RZ, 0x1 ;  /* 0x0000000808097211 */ /* 0x000fc800078f08ff */
[----:B------:R-:W-:-:S04]  /*0340*/  LEA.HI.SX32 R15, R9, R12, 0x1f ;  /* 0x0000000c090f7211 */ /* 0x000fc800078ffaff */
[----:B------:R-:W-:Y:S02]  /*0350*/  SHF.R.S32.HI R8, RZ, 0x1f, R15 ;  /* 0x0000001fff087819 */ /* 0x000fe4000001140f */
[----:B------:R-:W-:-:S05]  /*0360*/  IADD3 R11, P0, PT, R2, -R15, RZ ;  /* 0x8000000f020b7210 */ /* 0x000fca0007f1e0ff */
[----:B------:R-:W-:Y:S01]  /*0370*/  IMAD.X R14, RZ, RZ, ~R8, P0 ;  /* 0x000000ffff0e7224 */ /* 0x000fe200000e0e08 */
[----:B-1----:R-:W-:Y:S01]  /*0380*/  LEA R10, P0, R11, R6, 0x2 ;  /* 0x000000060b0a7211 */ /* 0x002fe200078010ff */
[----:B0-----:R-:W-:-:S03]  /*0390*/  IMAD.WIDE R8, R15, 0x4, R4 ;  /* 0x000000040f087825 */ /* 0x001fc600078e0204 */
[----:B------:R-:W-:-:S03]  /*03a0*/  LEA.HI.X R11, R11, R7, R14, 0x2, P0 ;  /* 0x000000070b0b7211 */ /* 0x000fc600000f140e */
[----:B------:R-:W2:Y:S04]  /*03b0*/  LDG.E R8, desc[UR6][R8.64] ;  /* 0x0000000608087981 */ /* 0x000ea8000c1e1900 */
[----:B------:R-:W2:Y:S02]  /*03c0*/  LDG.E R11, desc[UR6][R10.64+-0x4] ;  /* 0xfffffc060a0b7981 */ /* 0x000ea4000c1e1900 */
[----:B--2---:R-:W-:-:S04]  /*03d0*/  ISETP.GT.AND P0, PT, R8, R11, PT ;  /* 0x0000000b0800720c */ /* 0x004fc80003f04270 */
[----:B------:R-:W-:-:S09]  /*03e0*/  SEL R13, R15, R13, P0 ;  /* 0x0000000d0f0d7207 */ /* 0x000fd20000000000 */
[----:B------:R-:W-:-:S05]  /*03f0*/  @!P0 VIADD R12, R15, 0x1 ;  /* 0x000000010f0c8836 */ /* 0x000fca0000000000 */
[----:B------:R-:W-:-:S13]  /*0400*/  ISETP.GE.AND P0, PT, R12, R13, PT ;  /* 0x0000000d0c00720c */ /* 0x000fda0003f06270 */
[----:B------:R-:W-:Y:S05]  /*0410*/  @!P0 BRA `(.L_x_4) ;  /* 0xfffffffc00c08947 */ /* 0x000fea000383ffff */
.L_x_2:
[----:B------:R-:W-:Y:S05]  /*0420*/  BSYNC.RECONVERGENT B0 ;  /* 0x0000000000007941 */ /* 0x000fea0003800200 */
.L_x_0:
[----:B------:R-:W0:Y:S01]  /*0430*/  SHFL.IDX PT, R4, R13, RZ, 0x1f ;  /* 0x00001fff0d047589 */ /* 0x000e2200000e0000 */
[----:B------:R-:W-:Y:S03]  /*0440*/  BSSY.RECONVERGENT B0, `(.L_x_5) ;  /* 0x00000c4000007945 */ /* 0x000fe60003800200 */
[----:B------:R-:W1:Y:S01]  /*0450*/  SHFL.IDX PT, R5, R12, 0x1f, 0x1f ;  /* 0x03e01f000c057f89 */ /* 0x000e6200000e0000 */
[----:B0-----:R-:W-:Y:S01]  /*0460*/  IADD3 R10, PT, PT, R4, R0, RZ ;  /* 0x00000000040a7210 */ /* 0x001fe20007ffe0ff */
[----:B------:R-:W-:-:S03]  /*0470*/  IMAD R7, R3, 0x2000, -R4 ;  /* 0x0000200003077824 */ /* 0x000fc600078e0a04 */
[----:B-1----:R-:W-:Y:S01]  /*0480*/  ISETP.GE.U32.AND P0, PT, R10, R5, PT ;  /* 0x000000050a00720c */ /* 0x002fe20003f06070 */
[----:B------:R-:W-:-:S12]  /*0490*/  IMAD.IADD R6, R2, 0x1, -R5 ;  /* 0x0000000102067824 */ /* 0x000fd800078e0a05 */
[----:B------:R-:W-:Y:S05]  /*04a0*/  @P0 BRA `(.L_x_6) ;  /* 0x0000000800f40947 */ /* 0x000fea0003800000 */
[----:B------:R-:W-:Y:S01]  /*04b0*/  LOP3.LUT R8, RZ, R4, RZ, 0x33, !PT ;  /* 0x00000004ff087212 */ /* 0x000fe200078e33ff */
[----:B------:R-:W-:Y:S01]  /*04c0*/  BSSY.RECONVERGENT B1, `(.L_x_7) ;  /* 0x0000017000017945 */ /* 0x000fe20003800200 */
[----:B------:R-:W-:-:S04]  /*04d0*/  VIADDMNMX.U32 R9, R10, 0x20, R5, !PT ;  /* 0x000000200a097846 */ /* 0x000fc80007800005 */
[----:B------:R-:W-:-:S04]  /*04e0*/  IADD3 R11, PT, PT, -R0, R9, R8 ;  /* 0x00000009000b7210 */ /* 0x000fc80007ffe108 */
[C---:B------:R-:W-:Y:S02]  /*04f0*/  LOP3.LUT R8, R11.reuse, 0x60, RZ, 0xc0, !PT ;  /* 0x000000600b087812 */ /* 0x040fe400078ec0ff */
[----:B------:R-:W-:Y:S02]  /*0500*/  ISETP.GE.U32.AND P1, PT, R11, 0x60, PT ;  /* 0x000000600b00780c */ /* 0x000fe40003f26070 */
[----:B------:R-:W-:-:S13]  /*0510*/  ISETP.NE.AND P0, PT, R8, 0x60, PT ;  /* 0x000000600800780c */ /* 0x000fda0003f05270 */
[----:B------:R-:W-:Y:S05]  /*0520*/  @!P0 BRA `(.L_x_8) ;  /* 0x0000000000408947 */ /* 0x000fea0003800000 */
[----:B------:R-:W0:Y:S01]  /*0530*/  S2UR UR5, SR_CgaCtaId ;  /* 0x00000000000579c3 */ /* 0x000e220000008800 */
[----:B------:R-:W-:Y:S01]  /*0540*/  LEA.HI R11, R11, 0x1, RZ, 0x1b ;  /* 0x000000010b0b7811 */ /* 0x000fe200078fd8ff */
[----:B------:R-:W-:-:S03]  /*0550*/  UMOV UR4, 0x400 ;  /* 0x0000040000047882 */ /* 0x000fc60000000000 */
[----:B------:R-:W-:-:S03]  /*0560*/  LOP3.LUT R11, R11, 0x3, RZ, 0xc0, !PT ;  /* 0x000000030b0b7812 */ /* 0x000fc600078ec0ff */
[----:B------:R-:W1:Y:S01]  /*0570*/  LDC.64 R8, c[0x0][0x380] ;  /* 0x0000e000ff087b82 */ /* 0x000e620000000a00 */
[----:B------:R-:W-:Y:S01]  /*0580*/  IADD3 R14, PT, PT, -R11, RZ, RZ ;  /* 0x000000ff0b0e7210 */ /* 0x000fe20007ffe1ff */
[----:B0-----:R-:W-:-:S06]  /*0590*/  ULEA UR4, UR5, UR4, 0x18 ;  /* 0x0000000405047291 */ /* 0x001fcc000f8ec0ff */
[----:B------:R-:W-:-:S07]  /*05a0*/  LEA R11, R0, UR4, 0x2 ;  /* 0x00000004000b7c11 */ /* 0x000fce000f8e10ff */
.L_x_9:
[----:B-1----:R-:W-:-:S06]  /*05b0*/  IMAD.WIDE.U32 R12, R10, 0x4, R8 ;  /* 0x000000040a0c7825 */ /* 0x002fcc00078e0008 */
[----:B------:R-:W2:Y:S01]  /*05c0*/  LDG.E R12, desc[UR6][R12.64] ;  /* 0x000000060c0c7981 */ /* 0x000ea2000c1e1900 */
[----:B------:R-:W-:Y:S02]  /*05d0*/  VIADD R14, R14, 0x1 ;  /* 0x000000010e0e7836 */ /* 0x000fe40000000000 */
[----:B------:R-:W-:-:S03]  /*05e0*/  VIADD R10, R10, 0x20 ;  /* 0x000000200a0a7836 */ /* 0x000fc60000000000 */
[----:B------:R-:W-:Y:S01]  /*05f0*/  ISETP.NE.AND P0, PT, R14, RZ, PT ;  /* 0x000000ff0e00720c */ /* 0x000fe20003f05270 */
[----:B--2---:R0:W-:Y:S02]  /*0600*/  STS [R11], R12 ;  /* 0x0000000c0b007388 */ /* 0x0041e40000000800 */
[----:B0-----:R-:W-:-:S10]  /*0610*/  IADD3 R11, PT, PT, R11, 0x80, RZ ;  /* 0x000000800b0b7810 */ /* 0x001fd40007ffe0ff */
[----:B------:R-:W-:Y:S05]  /*0620*/  @P0 BRA `(.L_x_9) ;  /* 0xfffffffc00e00947 */ /* 0x000fea000383ffff */
.L_x_8:
[----:B------:R-:W-:Y:S05]  /*0630*/  BSYNC.RECONVERGENT B1 ;  /* 0x0000000000017941 */ /* 0x000fea0003800200 */
.L_x_7:
[----:B------:R-:W-:Y:S05]  /*0640*/  @!P1 BRA `(.L_x_6) ;  /* 0x00000008008c9947 */ /* 0x000fea0003800000 */
[----:B------:R-:W-:-:S13]  /*0650*/  ISETP.GE.U32.AND P0, PT, R10, R5, PT ;  /* 0x000000050a00720c */ /* 0x000fda0003f06070 */
[----:B------:R-:W0:Y:S01]  /*0660*/  @P0 LDC.64 R18, c[0x0][0x380] ;  /* 0x0000e000ff120b82 */ /* 0x000e220000000a00 */
[C---:B------:R-:W-:Y:S01]  /*0670*/  @P0 VIADD R17, R10.reuse, 0x20 ;  /* 0x000000200a110836 */ /* 0x040fe20000000000 */
[C---:B------:R-:W-:Y:S01]  /*0680*/  @P0 IADD3 R9, PT, PT, R10.reuse, 0x60, RZ ;  /* 0x000000600a090810 */ /* 0x040fe20007ffe0ff */
[C---:B------:R-:W-:Y:S02]  /*0690*/  @P0 VIADD R13, R10.reuse, 0x40 ;  /* 0x000000400a0d0836 */ /* 0x040fe40000000000 */
[----:B0-----:R-:W-:-:S04]  /*06a0*/  @P0 IMAD.WIDE.U32 R14, R10, 0x4, R18 ;  /* 0x000000040a0e0825 */ /* 0x001fc800078e0012 */
[--C-:B------:R-:W-:Y:S02]  /*06b0*/  @P0 IMAD.WIDE.U32 R16, R17, 0x4, R18.reuse ;  /* 0x0000000411100825 */ /* 0x100fe400078e0012 */
[----:B------:R-:W2:Y:S02]  /*06c0*/  @P0 LDG.E R14, desc[UR6][R14.64] ;  /* 0x000000060e0e0981 */ /* 0x000ea4000c1e1900 */
[--C-:B------:R-:W-:Y:S02]  /*06d0*/  @P0 IMAD.WIDE.U32 R12, R13, 0x4, R18.reuse ;  /* 0x000000040d0c0825 */ /* 0x100fe400078e0012 */
[----:B------:R-:W3:Y:S02]  /*06e0*/  @P0 LDG.E R16, desc[UR6][R16.64] ;  /* 0x0000000610100981 */ /* 0x000ee4000c1e1900 */
[----:B------:R-:W-:Y:S02]  /*06f0*/  @P0 IMAD.WIDE.U32 R18, R9, 0x4, R18 ;  /* 0x0000000409120825 */ /* 0x000fe400078e0012 */
[----:B------:R-:W4:Y:S04]  /*0700*/  @P0 LDG.E R12, desc[UR6][R12.64] ;  /* 0x000000060c0c0981 */ /* 0x000f28000c1e1900 */
[----:B------:R-:W5:Y:S01]  /*0710*/  @P0 LDG.E R18, desc[UR6][R18.64] ;  /* 0x0000000612120981 */ /* 0x000f62000c1e1900 */
[----:B------:R-:W0:Y:S01]  /*0720*/  S2R R8, SR_CgaCtaId ;  /* 0x0000000000087919 */ /* 0x000e220000008800 */
[C---:B------:R-:W-:Y:S01]  /*0730*/  @P0 IMAD.IADD R20, R10.reuse, 0x1, -R4 ;  /* 0x000000010a140824 */ /* 0x040fe200078e0a04 */
[----:B------:R-:W-:Y:S01]  /*0740*/  MOV R9, 0x400 ;  /* 0x0000040000097802 */ /* 0x000fe20000000f00 */
[----:B------:R-:W-:-:S05]  /*0750*/  @P0 VIADD R10, R10, 0x80 ;  /* 0x000000800a0a0836 */ /* 0x000fca0000000000 */
[CC--:B------:R-:W-:Y:S01]  /*0760*/  ISETP.GT.U32.AND P1, PT, R5.reuse, R10.reuse, PT ;  /* 0x0000000a0500720c */ /* 0x0c0fe20003f24070 */
[----:B------:R-:W-:Y:S01]  /*0770*/  BSSY.RECONVERGENT B1, `(.L_x_10) ;  /* 0x0000052000017945 */ /* 0x000fe20003800200 */
[----:B0-----:R-:W-:Y:S02]  /*0780*/  LEA R9, R8, R9, 0x18 ;  /* 0x0000000908097211 */ /* 0x001fe400078ec0ff */
[----:B------:R-:W-:-:S04]  /*0790*/  IADD3 R8, PT, PT, R5, -R10, RZ ;  /* 0x8000000a05087210 */ /* 0x000fc80007ffe0ff */
[----:B------:R-:W-:Y:S01]  /*07a0*/  ISETP.LE.U32.OR P1, PT, R8, 0x180, !P1 ;  /* 0x000001800800780c */ /* 0x000fe20004f23470 */
[----:B------:R-:W-:-:S05]  /*07b0*/  @P0 IMAD R11, R20, 0x4, R9 ;  /* 0x00000004140b0824 */ /* 0x000fca00078e0209 */
[----:B--2---:R0:W-:Y:S04]  /*07c0*/  @P0 STS [R11], R14 ;  /* 0x0000000e0b000388 */ /* 0x0041e80000000800 */
[----:B---3--:R0:W-:Y:S04]  /*07d0*/  @P0 STS [R11+0x80], R16 ;  /* 0x000080100b000388 */ /* 0x0081e80000000800 */
[----:B----4-:R0:W-:Y:S04]  /*07e0*/  @P0 STS [R11+0x100], R12 ;  /* 0x0001000c0b000388 */ /* 0x0101e80000000800 */
[----:B-----5:R0:W-:Y:S01]  /*07f0*/  @P0 STS [R11+0x180], R18 ;  /* 0x000180120b000388 */ /* 0x0201e20000000800 */
[----:B------:R-:W-:Y:S01]  /*0800*/  PLOP3.LUT P0, PT, P0, PT, PT, 0x8, 0x80 ;  /* 0x000000000080781c */ /* 0x000fe2000070e170 */
[----:B------:R-:W-:-:S12]  /*0810*/  @P1 BRA `(.L_x_11) ;  /* 0x00000004001c1947 */ /* 0x000fd80003800000 */
[----:B------:R-:W-:Y:S01]  /*0820*/  PLOP3.LUT P0, PT, PT, PT, PT, 0x8, 0x80 ;  /* 0x000000000080781c */ /* 0x000fe20003f0e170 */
[----:B------:R-:W-:-:S12]  /*0830*/  VIADD R8, R5, 0xfffffe80 ;  /* 0xfffffe8005087836 */ /* 0x000fd80000000000 */
.L_x_12:
[----:B01----:R-:W0:Y:S01]  /*0840*/  LDC.64 R12, c[0x0][0x380] ;  /* 0x0000e000ff0c7b82 */ /* 0x003e220000000a00 */
[C---:B------:R-:W-:Y:S01]  /*0850*/  IADD3 R25, PT, PT, R10.reuse, 0x20, RZ ;  /* 0x000000200a197810 */ /* 0x040fe20007ffe0ff */
[----:B------:R-:W-:-:S04]  /*0860*/  VIADD R15, R10, 0x40 ;  /* 0x000000400a0f7836 */ /* 0x000fc80000000000 */
[----:B0-----:R-:W-:-:S04]  /*0870*/  IMAD.WIDE.U32 R24, R25, 0x4, R12 ;  /* 0x0000000419187825 */ /* 0x001fc800078e000c */
[C-C-:B------:R-:W-:Y:S01]  /*0880*/  IMAD.WIDE.U32 R16, R10.reuse, 0x4, R12.reuse ;  /* 0x000000040a107825 */ /* 0x140fe200078e000c */
[----:B------:R-:W2:Y:S03]  /*0890*/  LDG.E R22, desc[UR6][R24.64] ;  /* 0x0000000618167981 */ /* 0x000ea6000c1e1900 */
[----:B------:R-:W-:Y:S02]  /*08a0*/  IMAD.WIDE.U32 R14, R15, 0x4, R12 ;  /* 0x000000040f0e7825 */ /* 0x000fe400078e000c */
[----:B------:R0:W3:Y:S04]  /*08b0*/  LDG.E R17, desc[UR6][R16.64] ;  /* 0x0000000610117981 */ /* 0x0000e8000c1e1900 */
[----:B------:R-:W4:Y:S01]  /*08c0*/  LDG.E R23, desc[UR6][R14.64] ;  /* 0x000000060e177981 */ /* 0x000f22000c1e1900 */
[C---:B------:R-:W-:Y:S01]  /*08d0*/  IADD3 R19, PT, PT, R10.reuse, 0x80, RZ ;  /* 0x000000800a137810 */ /* 0x040fe20007ffe0ff */
[C---:B------:R-:W-:Y:S01]  /*08e0*/  VIADD R21, R10.reuse, 0x60 ;  /* 0x000000600a157836 */ /* 0x040fe20000000000 */
[----:B0-----:R-:W-:-:S03]  /*08f0*/  IADD3 R16, PT, PT, R10, 0xe0, RZ ;  /* 0x000000e00a107810 */ /* 0x001fc60007ffe0ff */
[----:B------:R-:W-:-:S04]  /*0900*/  IMAD.WIDE.U32 R18, R19, 0x4, R12 ;  /* 0x0000000413127825 */ /* 0x000fc800078e000c */
[--C-:B------:R-:W-:Y:S01]  /*0910*/  IMAD.WIDE.U32 R24, R16, 0x4, R12.reuse ;  /* 0x0000000410187825 */ /* 0x100fe200078e000c */
[----:B------:R-:W-:Y:S01]  /*0920*/  IADD3 R16, PT, PT, -R4, R10, RZ ;  /* 0x0000000a04107210 */ /* 0x000fe20007ffe1ff */
[----:B------:R0:W5:Y:S02]  /*0930*/  LDG.E R19, desc[UR6][R18.64] ;  /* 0x0000000612137981 */ /* 0x000164000c1e1900 */
[----:B------:R-:W-:Y:S02]  /*0940*/  IMAD.WIDE.U32 R20, R21, 0x4, R12 ;  /* 0x0000000415147825 */ /* 0x000fe400078e000c */
[----:B------:R-:W5:Y:S02]  /*0950*/  LDG.E R24, desc[UR6][R24.64] ;  /* 0x0000000618187981 */ /* 0x000f64000c1e1900 */
[----:B------:R-:W-:Y:S02]  /*0960*/  VIADD R27, R10, 0xc0 ;  /* 0x000000c00a1b7836 */ /* 0x000fe40000000000 */
[----:B------:R1:W5:Y:S01]  /*0970*/  LDG.E R11, desc[UR6][R20.64] ;  /* 0x00000006140b7981 */ /* 0x000362000c1e1900 */
[----:B0-----:R-:W-:-:S02]  /*0980*/  IMAD R18, R16, 0x4, R9 ;  /* 0x0000000410127824 */ /* 0x001fc400078e0209 */
[----:B------:R-:W-:Y:S02]  /*0990*/  VIADD R29, R10, 0xa0 ;  /* 0x000000a00a1d7836 */ /* 0x000fe40000000000 */
[----:B------:R-:W-:-:S04]  /*09a0*/  IMAD.WIDE.U32 R26, R27, 0x4, R12 ;  /* 0x000000041b1a7825 */ /* 0x000fc800078e000c */
[C---:B-1----:R-:W-:Y:S02]  /*09b0*/  VIADD R21, R10.reuse, 0x120 ;  /* 0x000001200a157836 */ /* 0x042fe40000000000 */
[----:B------:R-:W-:Y:S01]  /*09c0*/  VIADD R15, R10, 0x100 ;  /* 0x000001000a0f7836 */ /* 0x000fe20000000000 */
[----:B------:R-:W5:Y:S01]  /*09d0*/  LDG.E R26, desc[UR6][R26.64] ;  /* 0x000000061a1a7981 */ /* 0x000f62000c1e1900 */
[----:B------:R-:W-:-:S04]  /*09e0*/  IMAD.WIDE.U32 R20, R21, 0x4, R12 ;  /* 0x0000000415147825 */ /* 0x000fc800078e000c */
[C---:B------:R-:W-:Y:S02]  /*09f0*/  VIADD R16, R10.reuse, 0x140 ;  /* 0x000001400a107836 */ /* 0x040fe40000000000 */
[--C-:B------:R-:W-:Y:S01]  /*0a00*/  IMAD.WIDE.U32 R28, R29, 0x4, R12.reuse ;  /* 0x000000041d1c7825 */ /* 0x100fe200078e000c */
[----:B------:R0:W5:Y:S03]  /*0a10*/  LDG.E R27, desc[UR6][R20.64] ;  /* 0x00000006141b7981 */ /* 0x000166000c1e1900 */
[----:B------:R-:W-:Y:S02]  /*0a20*/  IMAD.WIDE.U32 R14, R15, 0x4, R12 ;  /* 0x000000040f0e7825 */ /* 0x000fe400078e000c */
[----:B------:R-:W5:Y:S02]  /*0a30*/  LDG.E R28, desc[UR6][R28.64] ;  /* 0x000000061c1c7981 */ /* 0x000f64000c1e1900 */
[----:B0-----:R-:W-:-:S02]  /*0a40*/  VIADD R21, R10, 0x180 ;  /* 0x000001800a157836 */ /* 0x001fc40000000000 */
[----:B------:R0:W5:Y:S02]  /*0a50*/  LDG.E R29, desc[UR6][R14.64] ;  /* 0x000000060e1d7981 */ /* 0x000164000c1e1900 */
[----:B0-----:R-:W-:-:S05]  /*0a60*/  IADD3 R15, PT, PT, R10, 0x160, RZ ;  /* 0x000001600a0f7810 */ /* 0x001fca0007ffe0ff */
[----:B------:R-:W-:-:S06]  /*0a70*/  IMAD.WIDE.U32 R14, R15, 0x4, R12 ;  /* 0x000000040f0e7825 */ /* 0x000fcc00078e000c */
[----:B------:R-:W5:Y:S04]  /*0a80*/  LDG.E R15, desc[UR6][R14.64] ;  /* 0x000000060e0f7981 */ /* 0x000f68000c1e1900 */
[----:B--2---:R0:W-:Y:S04]  /*0a90*/  STS [R18+0x80], R22 ;  /* 0x0000801612007388 */ /* 0x0041e80000000800 */
[----:B---3--:R1:W-:Y:S01]  /*0aa0*/  STS [R18], R17 ;  /* 0x0000001112007388 */ /* 0x0083e20000000800 */
[----:B0-----:R-:W-:-:S03]  /*0ab0*/  IADD3 R22, PT, PT, R10, 0x1c0, RZ ;  /* 0x000001c00a167810 */ /* 0x001fc60007ffe0ff */
[----:B----4-:R0:W-:Y:S01]  /*0ac0*/  STS [R18+0x100], R23 ;  /* 0x0001001712007388 */ /* 0x0101e20000000800 */
[----:B-1----:R-:W-:-:S05]  /*0ad0*/  IMAD.WIDE.U32 R16, R16, 0x4, R12 ;  /* 0x0000000410107825 */ /* 0x002fca00078e000c */
[----:B------:R1:W2:Y:S01]  /*0ae0*/  LDG.E R25, desc[UR6][R16.64] ;  /* 0x0000000610197981 */ /* 0x0002a2000c1e1900 */
[----:B0-----:R-:W-:-:S06]  /*0af0*/  IMAD.WIDE.U32 R22, R22, 0x4, R12 ;  /* 0x0000000416167825 */ /* 0x001fcc00078e000c */
[----:B------:R0:W3:Y:S01]  /*0b00*/  LDG.E R22, desc[UR6][R22.64] ;  /* 0x0000000616167981 */ /* 0x0000e2000c1e1900 */
[----:B-1----:R-:W-:-:S04]  /*0b10*/  IMAD.WIDE.U32 R16, R21, 0x4, R12 ;  /* 0x0000000415107825 */ /* 0x002fc800078e000c */
[C---:B------:R-:W-:Y:S02]  /*0b20*/  VIADD R21, R10.reuse, 0x1a0 ;  /* 0x000001a00a157836 */ /* 0x040fe40000000000 */
[----:B------:R-:W4:Y:S01]  /*0b30*/  LDG.E R17, desc[UR6][R16.64] ;  /* 0x0000000610117981 */ /* 0x000f22000c1e1900 */
[----:B0-----:R-:W-:Y:S02]  /*0b40*/  VIADD R23, R10, 0x1e0 ;  /* 0x000001e00a177836 */ /* 0x001fe40000000000 */
[----:B------:R-:W-:-:S04]  /*0b50*/  IMAD.WIDE.U32 R20, R21, 0x4, R12 ;  /* 0x0000000415147825 */ /* 0x000fc800078e000c */
[----:B------:R-:W-:Y:S02]  /*0b60*/  IMAD.WIDE.U32 R12, R23, 0x4, R12 ;  /* 0x00000004170c7825 */ /* 0x000fe400078e000c */
[----:B------:R-:W4:Y:S04]  /*0b70*/  LDG.E R21, desc[UR6][R20.64] ;  /* 0x0000000614157981 */ /* 0x000f28000c1e1900 */
[----:B------:R-:W4:Y:S01]  /*0b80*/  LDG.E R13, desc[UR6][R12.64] ;  /* 0x000000060c0d7981 */ /* 0x000f22000c1e1900 */
[----:B------:R-:W-:-:S03]  /*0b90*/  VIADD R10, R10, 0x200 ;  /* 0x000002000a0a7836 */ /* 0x000fc60000000000 */
[----:B-----5:R1:W-:Y:S04]  /*0ba0*/  STS [R18+0x180], R11 ;  /* 0x0001800b12007388 */ /* 0x0203e80000000800 */
[----:B------:R1:W-:Y:S04]  /*0bb0*/  STS [R18+0x200], R19 ;  /* 0x0002001312007388 */ /* 0x0003e80000000800 */
[----:B------:R1:W-:Y:S04]  /*0bc0*/  STS [R18+0x280], R28 ;  /* 0x0002801c12007388 */ /* 0x0003e80000000800 */
[----:B------:R1:W-:Y:S04]  /*0bd0*/  STS [R18+0x300], R26 ;  /* 0x0003001a12007388 */ /* 0x0003e80000000800 */
[----:B------:R1:W-:Y:S04]  /*0be0*/  STS [R18+0x380], R24 ;  /* 0x0003801812007388 */ /* 0x0003e80000000800 */
[----:B------:R1:W-:Y:S04]  /*0bf0*/  STS [R18+0x400], R29 ;  /* 0x0004001d12007388 */ /* 0x0003e80000000800 */
[----:B------:R1:W-:Y:S01]  /*0c00*/  STS [R18+0x480], R27 ;  /* 0x0004801b12007388 */ /* 0x0003e20000000800 */
[----:B------:R-:W-:-:S03]  /*0c10*/  ISETP.GE.U32.AND P1, PT, R10, R8, PT ;  /* 0x000000080a00720c */ /* 0x000fc60003f26070 */
[----:B------:R1:W-:Y:S04]  /*0c20*/  STS [R18+0x580], R15 ;  /* 0x0005800f12007388 */ /* 0x0003e80000000800 */
[----:B--2---:R1:W-:Y:S04]  /*0c30*/  STS [R18+0x500], R25 ;  /* 0x0005001912007388 */ /* 0x0043e80000000800 */
[----:B---3--:R1:W-:Y:S04]  /*0c40*/  STS [R18+0x700], R22 ;  /* 0x0007001612007388 */ /* 0x0083e80000000800 */
[----:B----4-:R1:W-:Y:S04]  /*0c50*/  STS [R18+0x600], R17 ;  /* 0x0006001112007388 */ /* 0x0103e80000000800 */
[----:B------:R1:W-:Y:S04]  /*0c60*/  STS [R18+0x680], R21 ;  /* 0x0006801512007388 */ /* 0x0003e80000000800 */
[----:B------:R1:W-:Y:S01]  /*0c70*/  STS [R18+0x780], R13 ;  /* 0x0007800d12007388 */ /* 0x0003e20000000800 */
[----:B------:R-:W-:Y:S05]  /*0c80*/  @!P1 BRA `(.L_x_12) ;  /* 0xfffffff800ec9947 */ /* 0x000fea000383ffff */
.L_x_11:
[----:B------:R-:W-:Y:S05]  /*0c90*/  BSYNC.RECONVERGENT B1 ;  /* 0x0000000000017941 */ /* 0x000fea0003800200 */
.L_x_10:
[CC--:B------:R-:W-:Y:S01]  /*0ca0*/  ISETP.GT.U32.AND P1, PT, R5.reuse, R10.reuse, PT ;  /* 0x0000000a0500720c */ /* 0x0c0fe20003f24070 */
[----:B------:R-:W-:Y:S01]  /*0cb0*/  BSSY.RECONVERGENT B1, `(.L_x_13) ;  /* 0x0000028000017945 */ /* 0x000fe20003800200 */
[----:B------:R-:W-:-:S04]  /*0cc0*/  IADD3 R8, PT, PT, R5, -R10, RZ ;  /* 0x8000000a05087210 */ /* 0x000fc80007ffe0ff */
[----:B------:R-:W-:-:S13]  /*0cd0*/  ISETP.LE.U32.OR P1, PT, R8, 0x80, !P1 ;  /* 0x000000800800780c */ /* 0x000fda0004f23470 */
[----:B------:R-:W-:Y:S05]  /*0ce0*/  @P1 BRA `(.L_x_14) ;  /* 0x0000000000901947 */ /* 0x000fea0003800000 */
[----:B01----:R-:W0:Y:S01]  /*0cf0*/  LDC.64 R16, c[0x0][0x380] ;  /* 0x0000e000ff107b82 */ /* 0x003e220000000a00 */
[C---:B------:R-:W-:Y:S01]  /*0d00*/  IADD3 R19, PT, PT, R10.reuse, 0x60, RZ ;  /* 0x000000600a137810 */ /* 0x040fe20007ffe0ff */
[C---:B------:R-:W-:Y:S01]  /*0d10*/  VIADD R15, R10.reuse, 0x20 ;  /* 0x000000200a0f7836 */ /* 0x040fe20000000000 */
[C---:B------:R-:W-:Y:S01]  /*0d20*/  IADD3 R27, PT, PT, R10.reuse, 0xc0, RZ ;  /* 0x000000c00a1b7810 */ /* 0x040fe20007ffe0ff */
[C---:B------:R-:W-:Y:S02]  /*0d30*/  VIADD R13, R10.reuse, 0x40 ;  /* 0x000000400a0d7836 */ /* 0x040fe40000000000 */
[C---:B------:R-:W-:Y:S02]  /*0d40*/  VIADD R25, R10.reuse, 0x80 ;  /* 0x000000800a197836 */ /* 0x040fe40000000000 */
[C---:B------:R-:W-:Y:S02]  /*0d50*/  VIADD R23, R10.reuse, 0xa0 ;  /* 0x000000a00a177836 */ /* 0x040fe40000000000 */
[----:B------:R-:W-:-:S02]  /*0d60*/  VIADD R11, R10, 0xe0 ;  /* 0x000000e00a0b7836 */ /* 0x000fc40000000000 */
[----:B0-----:R-:W-:-:S04]  /*0d70*/  IMAD.WIDE.U32 R20, R10, 0x4, R16 ;  /* 0x000000040a147825 */ /* 0x001fc800078e0010 */
[--C-:B------:R-:W-:Y:S01]  /*0d80*/  IMAD.WIDE.U32 R14, R15, 0x4, R16.reuse ;  /* 0x000000040f0e7825 */ /* 0x100fe200078e0010 */
[----:B------:R0:W2:Y:S03]  /*0d90*/  LDG.E R8, desc[UR6][R20.64] ;  /* 0x0000000614087981 */ /* 0x0000a6000c1e1900 */
[--C-:B------:R-:W-:Y:S02]  /*0da0*/  IMAD.WIDE.U32 R12, R13, 0x4, R16.reuse ;  /* 0x000000040d0c7825 */ /* 0x100fe400078e0010 */
[----:B------:R-:W3:Y:S02]  /*0db0*/  LDG.E R14, desc[UR6][R14.64] ;  /* 0x000000060e0e7981 */ /* 0x000ee4000c1e1900 */
[--C-:B------:R-:W-:Y:S02]  /*0dc0*/  IMAD.WIDE.U32 R18, R19, 0x4, R16.reuse ;  /* 0x0000000413127825 */ /* 0x100fe400078e0010 */
[----:B------:R-:W4:Y:S02]  /*0dd0*/  LDG.E R12, desc[UR6][R12.64] ;  /* 0x000000060c0c7981 */ /* 0x000f24000c1e1900 */
[----:B------:R-:W-:-:S02]  /*0de0*/  IMAD.WIDE.U32 R24, R25, 0x4, R16 ;  /* 0x0000000419187825 */ /* 0x000fc400078e0010 */
[----:B------:R-:W5:Y:S02]  /*0df0*/  LDG.E R18, desc[UR6][R18.64] ;  /* 0x0000000612127981 */ /* 0x000f64000c1e1900 */
[--C-:B------:R-:W-:Y:S02]  /*0e00*/  IMAD.WIDE.U32 R22, R23, 0x4, R16.reuse ;  /* 0x0000000417167825 */ /* 0x100fe400078e0010 */
[----:B------:R-:W5:Y:S02]  /*0e10*/  LDG.E R24, desc[UR6][R24.64] ;  /* 0x0000000618187981 */ /* 0x000f64000c1e1900 */
[--C-:B0-----:R-:W-:Y:S02]  /*0e20*/  IMAD.WIDE.U32 R20, R27, 0x4, R16.reuse ;  /* 0x000000041b147825 */ /* 0x101fe400078e0010 */
[----:B------:R-:W5:Y:S02]  /*0e30*/  LDG.E R22, desc[UR6][R22.64] ;  /* 0x0000000616167981 */ /* 0x000f64000c1e1900 */
[----:B------:R-:W-:-:S02]  /*0e40*/  IMAD.WIDE.U32 R16, R11, 0x4, R16 ;  /* 0x000000040b107825 */ /* 0x000fc400078e0010 */
[----:B------:R-:W5:Y:S04]  /*0e50*/  LDG.E R20, desc[UR6][R20.64] ;  /* 0x0000000614147981 */ /* 0x000f68000c1e1900 */
[----:B------:R-:W5:Y:S01]  /*0e60*/  LDG.E R16, desc[UR6][R16.64] ;  /* 0x0000000610107981 */ /* 0x000f62000c1e1900 */
[----:B------:R-:W-:-:S05]  /*0e70*/  IMAD.IADD R26, R10, 0x1, -R4 ;  /* 0x000000010a1a7824 */ /* 0x000fca00078e0a04 */
[----:B------:R-:W-:Y:S01]  /*0e80*/  LEA R11, R26, R9, 0x2 ;  /* 0x000000091a0b7211 */ /* 0x000fe200078e10ff */
[----:B------:R-:W-:Y:S01]  /*0e90*/  VIADD R10, R10, 0x100 ;  /* 0x000001000a0a7836 */ /* 0x000fe20000000000 */
[----:B------:R-:W-:-:S03]  /*0ea0*/  PLOP3.LUT P0, PT, PT, PT, PT, 0x8, 0x80 ;  /* 0x000000000080781c */ /* 0x000fc60003f0e170 */
[----:B--2---:R2:W-:Y:S04]  /*0eb0*/  STS [R11], R8 ;  /* 0x000000080b007388 */ /* 0x0045e80000000800 */
[----:B---3--:R2:W-:Y:S04]  /*0ec0*/  STS [R11+0x80], R14 ;  /* 0x0000800e0b007388 */ /* 0x0085e80000000800 */
[----:B----4-:R2:W-:Y:S04]  /*0ed0*/  STS [R11+0x100], R12 ;  /* 0x0001000c0b007388 */ /* 0x0105e80000000800 */
[----:B-----5:R2:W-:Y:S04]  /*0ee0*/  STS [R11+0x180], R18 ;  /* 0x000180120b007388 */ /* 0x0205e80000000800 */
[----:B------:R2:W-:Y:S04]  /*0ef0*/  STS [R11+0x200], R24 ;  /* 0x000200180b007388 */ /* 0x0005e80000000800 */
[----:B------:R2:W-:Y:S04]  /*0f00*/  STS [R11+0x280], R22 ;  /* 0x000280160b007388 */ /* 0x0005e80000000800 */
[----:B------:R2:W-:Y:S04]  /*0f10*/  STS [R11+0x300], R20 ;  /* 0x000300140b007388 */ /* 0x0005e80000000800 */
[----:B------:R2:W-:Y:S02]  /*0f20*/  STS [R11+0x380], R16 ;  /* 0x000380100b007388 */ /* 0x0005e40000000800 */
.L_x_14:
[----:B------:R-:W-:Y:S05]  /*0f30*/  BSYNC.RECONVERGENT B1 ;  /* 0x0000000000017941 */ /* 0x000fea0003800200 */
.L_x_13:
[----:B------:R-:W-:-:S13]  /*0f40*/  ISETP.LT.U32.OR P0, PT, R10, R5, P0 ;  /* 0x000000050a00720c */ /* 0x000fda0000701470 */
[----:B------:R-:W-:Y:S05]  /*0f50*/  @!P0 BRA `(.L_x_6) ;  /* 0x0000000000488947 */ /* 0x000fea0003800000 */
[----:B012---:R-:W0:Y:S01]  /*0f60*/  LDC.64 R18, c[0x0][0x380] ;  /* 0x0000e000ff127b82 */ /* 0x007e220000000a00 */
[C---:B------:R-:W-:Y:S01]  /*0f70*/  IADD3 R13, PT, PT, R10.reuse, 0x40, RZ ;  /* 0x000000400a0d7810 */ /* 0x040fe20007ffe0ff */
[C---:B------:R-:W-:Y:S02]  /*0f80*/  VIADD R15, R10.reuse, 0x20 ;  /* 0x000000200a0f7836 */ /* 0x040fe40000000000 */
[C---:B------:R-:W-:Y:S02]  /*0f90*/  VIADD R11, R10.reuse, 0x60 ;  /* 0x000000600a0b7836 */ /* 0x040fe40000000000 */
[----:B0-----:R-:W-:-:S04]  /*0fa0*/  IMAD.WIDE.U32 R16, R10, 0x4, R18 ;  /* 0x000000040a107825 */ /* 0x001fc800078e0012 */
[--C-:B------:R-:W-:Y:S02]  /*0fb0*/  IMAD.WIDE.U32 R14, R15, 0x4, R18.reuse ;  /* 0x000000040f0e7825 */ /* 0x100fe400078e0012 */
[----:B------:R-:W2:Y:S02]  /*0fc0*/  LDG.E R16, desc[UR6][R16.64] ;  /* 0x0000000610107981 */ /* 0x000ea4000c1e1900 */
[--C-:B------:R-:W-:Y:S02]  /*0fd0*/  IMAD.WIDE.U32 R12, R13, 0x4, R18.reuse ;  /* 0x000000040d0c7825 */ /* 0x100fe400078e0012 */
[----:B------:R-:W3:Y:S02]  /*0fe0*/  LDG.E R14, desc[UR6][R14.64] ;  /* 0x000000060e0e7981 */ /* 0x000ee4000c1e1900 */
[----:B------:R-:W-:Y:S02]  /*0ff0*/  IMAD.WIDE.U32 R18, R11, 0x4, R18 ;  /* 0x000000040b127825 */ /* 0x000fe400078e0012 */
[----:B------:R-:W4:Y:S04]  /*1000*/  LDG.E R12, desc[UR6][R12.64] ;  /* 0x000000060c0c7981 */ /* 0x000f28000c1e1900 */
[----:B------:R-:W5:Y:S01]  /*1010*/  LDG.E R18, desc[UR6][R18.64] ;  /* 0x0000000612127981 */ /* 0x000f62000c1e1900 */
[----:B------:R-:W-:-:S05]  /*1020*/  IMAD.IADD R10, R10, 0x1, -R4 ;  /* 0x000000010a0a7824 */ /* 0x000fca00078e0a04 */
[----:B------:R-:W-:-:S05]  /*1030*/  LEA R9, R10, R9, 0x2 ;  /* 0x000000090a097211 */ /* 0x000fca00078e10ff */
[----:B--2---:R0:W-:Y:S04]  /*1040*/  STS [R9], R16 ;  /* 0x0000001009007388 */ /* 0x0041e80000000800 */
[----:B---3--:R0:W-:Y:S04]  /*1050*/  STS [R9+0x80], R14 ;  /* 0x0000800e09007388 */ /* 0x0081e80000000800 */
[----:B----4-:R0:W-:Y:S04]  /*1060*/  STS [R9+0x100], R12 ;  /* 0x0001000c09007388 */ /* 0x0101e80000000800 */
[----:B-----5:R0:W-:Y:S02]  /*1070*/  STS [R9+0x180], R18 ;  /* 0x0001801209007388 */ /* 0x0201e40000000800 */
.L_x_6:
[----:B------:R-:W-:Y:S05]  /*1080*/  BSYNC.RECONVERGENT B0 ;  /* 0x0000000000007941 */ /* 0x000fea0003800200 */
.L_x_5:
[----:B012---:R-:W-:Y:S01]  /*1090*/  IMAD.IADD R11, R7, 0x1, R0 ;  /* 0x00000001070b7824 */ /* 0x007fe200078e0200 */
[----:B------:R-:W-:Y:S04]  /*10a0*/  BSSY.RECONVERGENT B0, `(.L_x_15) ;  /* 0x00000c4000007945 */ /* 0x000fe80003800200 */
[----:B------:R-:W-:-:S13]  /*10b0*/  ISETP.GE.U32.AND P0, PT, R11, R6, PT ;  /* 0x000000060b00720c */ /* 0x000fda0003f06070 */
[----:B------:R-:W-:Y:S05]  /*10c0*/  @P0 BRA `(.L_x_16) ;  /* 0x0000000c00040947 */ /* 0x000fea0003800000 */
[----:B------:R-:W-:Y:S01]  /*10d0*/  IMAD R9, R3, 0x2000, R0 ;  /* 0x0000200003097824 */ /* 0x000fe200078e0200 */
[----:B------:R-:W-:Y:S01]  /*10e0*/  LOP3.LUT R8, RZ, R0, RZ, 0x33, !PT ;  /* 0x00000000ff087212 */ /* 0x000fe200078e33ff */
[----:B------:R-:W-:Y:S03]  /*10f0*/  BSSY.RECONVERGENT B1, `(.L_x_17) ;  /* 0x000001a000017945 */ /* 0x000fe60003800200 */
[----:B------:R-:W-:-:S04]  /*1100*/  IADD3 R9, PT, PT, R9, 0x20, -R4 ;  /* 0x0000002009097810 */ /* 0x000fc80007ffe804 */
[----:B------:R-:W-:-:S04]  /*1110*/  VIMNMX.U32 R9, PT, PT, R6, R9, !PT ;  /* 0x0000000906097248 */ /* 0x000fc80007fe0000 */
[----:B------:R-:W-:-:S04]  /*1120*/  IADD3 R10, PT, PT, R8, R4, R9 ;  /* 0x00000004080a7210 */ /* 0x000fc80007ffe009 */
[----:B------:R-:W-:Y:S01]  /*1130*/  LOP3.LUT R8, R10, 0x60, RZ, 0xc0, !PT ;  /* 0x000000600a087812 */ /* 0x000fe200078ec0ff */
[----:B------:R-:W-:-:S03]  /*1140*/  IMAD R9, R3, -0x2000, R10 ;  /* 0xffffe00003097824 */ /* 0x000fc600078e020a */
[----:B------:R-:W-:Y:S02]  /*1150*/  ISETP.NE.AND P0, PT, R8, 0x60, PT ;  /* 0x000000600800780c */ /* 0x000fe40003f05270 */
[----:B------:R-:W-:-:S11]  /*1160*/  ISETP.GE.U32.AND P1, PT, R9, 0x60, PT ;  /* 0x000000600900780c */ /* 0x000fd60003f26070 */
[----:B------:R-:W-:Y:S05]  /*1170*/  @!P0 BRA `(.L_x_18) ;  /* 0x0000000000448947 */ /* 0x000fea0003800000 */
[----:B------:R-:W0:Y:S01]  /*1180*/  S2UR UR5, SR_CgaCtaId ;  /* 0x00000000000579c3 */ /* 0x000e220000008800 */
[----:B------:R-:W-:Y:S01]  /*1190*/  UMOV UR4, 0x400 ;  /* 0x0000040000047882 */ /* 0x000fe20000000000 */
[----:B------:R-:W-:-:S04]  /*11a0*/  LEA.HI R10, R10, 0x1, RZ, 0x1b ;  /* 0x000000010a0a7811 */ /* 0x000fc800078fd8ff */
[----:B------:R-:W-:Y:S02]  /*11b0*/  LOP3.LUT R10, R10, 0x3, RZ, 0xc0, !PT ;  /* 0x000000030a0a7812 */ /* 0x000fe400078ec0ff */
[----:B------:R-:W1:Y:S02]  /*11c0*/  LDC.64 R8, c[0x0][0x388] ;  /* 0x0000e200ff087b82 */ /* 0x000e640000000a00 */
[----:B------:R-:W-:Y:S01]  /*11d0*/  IADD3 R14, PT, PT, -R10, RZ, RZ ;  /* 0x000000ff0a0e7210 */ /* 0x000fe20007ffe1ff */
[----:B0-----:R-:W-:-:S06]  /*11e0*/  ULEA UR4, UR5, UR4, 0x18 ;  /* 0x0000000405047291 */ /* 0x001fcc000f8ec0ff */
[----:B------:R-:W-:-:S05]  /*11f0*/  LEA R12, R0, UR4, 0x2 ;  /* 0x00000004000c7c11 */ /* 0x000fca000f8e10ff */
[----:B------:R-:W-:-:S07]  /*1200*/  VIADD R10, R12, 0x4004 ;  /* 0x000040040c0a7836 */ /* 0x000fce0000000000 */
.L_x_19:
[----:B-1----:R-:W-:-:S06]  /*1210*/  IMAD.WIDE.U32 R12, R11, 0x4, R8 ;  /* 0x000000040b0c7825 */ /* 0x002fcc00078e0008 */
[----:B------:R-:W2:Y:S01]  /*1220*/  LDG.E R13, desc[UR6][R12.64] ;  /* 0x000000060c0d7981 */ /* 0x000ea2000c1e1900 */
[----:B------:R-:W-:Y:S01]  /*1230*/  VIADD R14, R14, 0x1 ;  /* 0x000000010e0e7836 */ /* 0x000fe20000000000 */
[----:B------:R-:W-:-:S04]  /*1240*/  IADD3 R11, PT, PT, R11, 0x20, RZ ;  /* 0x000000200b0b7810 */ /* 0x000fc80007ffe0ff */
[----:B------:R-:W-:Y:S01]  /*1250*/  ISETP.NE.AND P0, PT, R14, RZ, PT ;  /* 0x000000ff0e00720c */ /* 0x000fe20003f05270 */
[----:B--2---:R0:W-:Y:S02]  /*1260*/  STS [R10], R13 ;  /* 0x0000000d0a007388 */ /* 0x0041e40000000800 */
[----:B0-----:R-:W-:-:S10]  /*1270*/  VIADD R10, R10, 0x80 ;  /* 0x000000800a0a7836 */ /* 0x001fd40000000000 */
[----:B------:R-:W-:Y:S05]  /*1280*/  @P0 BRA `(.L_x_19) ;  /* 0xfffffffc00e00947 */ /* 0x000fea000383ffff */
.L_x_18:
[----:B------:R-:W-:Y:S05]  /*1290*/  BSYNC.RECONVERGENT B1 ;  /* 0x0000000000017941 */ /* 0x000fea0003800200 */
.L_x_17:
[----:B------:R-:W-:Y:S05]  /*12a0*/  @!P1 BRA `(.L_x_16) ;  /* 0x00000008008c9947 */ /* 0x000fea0003800000 */
[----:B------:R-:W-:-:S13]  /*12b0*/  ISETP.GE.U32.AND P0, PT, R11, R6, PT ;  /* 0x000000060b00720c */ /* 0x000fda0003f06070 */
[----:B------:R-:W0:Y:S01]  /*12c0*/  @P0 LDC.64 R18, c[0x0][0x388] ;  /* 0x0000e200ff120b82 */ /* 0x000e220000000a00 */
[C---:B------:R-:W-:Y:S01]  /*12d0*/  @P0 IADD3 R13, PT, PT, R11.reuse, 0x40, RZ ;  /* 0x000000400b0d0810 */ /* 0x040fe20007ffe0ff */
[C---:B------:R-:W-:Y:S02]  /*12e0*/  @P0 VIADD R17, R11.reuse, 0x20 ;  /* 0x000000200b110836 */ /* 0x040fe40000000000 */
[C---:B------:R-:W-:Y:S02]  /*12f0*/  @P0 VIADD R9, R11.reuse, 0x60 ;  /* 0x000000600b090836 */ /* 0x040fe40000000000 */
[----:B0-----:R-:W-:-:S04]  /*1300*/  @P0 IMAD.WIDE.U32 R14, R11, 0x4, R18 ;  /* 0x000000040b0e0825 */ /* 0x001fc800078e0012 */
[--C-:B------:R-:W-:Y:S02]  /*1310*/  @P0 IMAD.WIDE.U32 R16, R17, 0x4, R18.reuse ;  /* 0x0000000411100825 */ /* 0x100fe400078e0012 */
[----:B------:R0:W2:Y:S02]  /*1320*/  @P0 LDG.E R14, desc[UR6][R14.64] ;  /* 0x000000060e0e0981 */ /* 0x0000a4000c1e1900 */
[--C-:B------:R-:W-:Y:S02]  /*1330*/  @P0 IMAD.WIDE.U32 R12, R13, 0x4, R18.reuse ;  /* 0x000000040d0c0825 */ /* 0x100fe400078e0012 */
[----:B------:R-:W3:Y:S02]  /*1340*/  @P0 LDG.E R16, desc[UR6][R16.64] ;  /* 0x0000000610100981 */ /* 0x000ee4000c1e1900 */
[----:B------:R-:W-:Y:S02]  /*1350*/  @P0 IMAD.WIDE.U32 R18, R9, 0x4, R18 ;  /* 0x0000000409120825 */ /* 0x000fe400078e0012 */
[----:B------:R-:W4:Y:S04]  /*1360*/  @P0 LDG.E R12, desc[UR6][R12.64] ;  /* 0x000000060c0c0981 */ /* 0x000f28000c1e1900 */
[----:B------:R-:W5:Y:S01]  /*1370*/  @P0 LDG.E R18, desc[UR6][R18.64] ;  /* 0x0000000612120981 */ /* 0x000f62000c1e1900 */
[----:B------:R-:W1:Y:S01]  /*1380*/  S2R R8, SR_CgaCtaId ;  /* 0x0000000000087919 */ /* 0x000e620000008800 */
[----:B------:R-:W-:Y:S01]  /*1390*/  @P0 IMAD.IADD R10, R11, 0x1, -R7 ;  /* 0x000000010b0a0824 */ /* 0x000fe200078e0a07 */
[----:B------:R-:W-:-:S02]  /*13a0*/  MOV R9, 0x400 ;  /* 0x0000040000097802 */ /* 0x000fc40000000f00 */
[----:B------:R-:W-:-:S04]  /*13b0*/  @P0 IADD3 R11, PT, PT, R11, 0x80, RZ ;  /* 0x000000800b0b0810 */ /* 0x000fc80007ffe0ff */
[----:B------:R-:W-:Y:S01]  /*13c0*/  ISETP.GT.U32.AND P1, PT, R6, R11, PT ;  /* 0x0000000b0600720c */ /* 0x000fe20003f24070 */
[----:B------:R-:W-:Y:S01]  /*13d0*/  BSSY.RECONVERGENT B1, `(.L_x_20) ;  /* 0x0000052000017945 */ /* 0x000fe20003800200 */
[----:B-1----:R-:W-:Y:S01]  /*13e0*/  LEA R9, R8, R9, 0x18 ;  /* 0x0000000908097211 */ /* 0x002fe200078ec0ff */
[----:B------:R-:W-:-:S05]  /*13f0*/  IMAD.IADD R8, R6, 0x1, -R11 ;  /* 0x0000000106087824 */ /* 0x000fca00078e0a0b */
[----:B------:R-:W-:Y:S01]  /*1400*/  ISETP.LE.U32.OR P1, PT, R8, 0x180, !P1 ;  /* 0x000001800800780c */ /* 0x000fe20004f23470 */
[----:B0-----:R-:W-:-:S05]  /*1410*/  @P0 IMAD R15, R10, 0x4, R9 ;  /* 0x000000040a0f0824 */ /* 0x001fca00078e0209 */
[----:B--2---:R0:W-:Y:S04]  /*1420*/  @P0 STS [R15+0x4004], R14 ;  /* 0x0040040e0f000388 */ /* 0x0041e80000000800 */
[----:B---3--:R0:W-:Y:S04]  /*1430*/  @P0 STS [R15+0x4084], R16 ;  /* 0x004084100f000388 */ /* 0x0081e80000000800 */
[----:B----4-:R0:W-:Y:S04]  /*1440*/  @P0 STS [R15+0x4104], R12 ;  /* 0x0041040c0f000388 */ /* 0x0101e80000000800 */
[----:B-----5:R0:W-:Y:S01]  /*1450*/  @P0 STS [R15+0x4184], R18 ;  /* 0x004184120f000388 */ /* 0x0201e20000000800 */
[----:B------:R-:W-:Y:S01]  /*1460*/  PLOP3.LUT P0, PT, P0, PT, PT, 0x8, 0x80 ;  /* 0x000000000080781c */ /* 0x000fe2000070e170 */
[----:B------:R-:W-:-:S12]  /*1470*/  @P1 BRA `(.L_x_21) ;  /* 0x00000004001c1947 */ /* 0x000fd80003800000 */
[----:B------:R-:W-:Y:S02]  /*1480*/  PLOP3.LUT P0, PT, PT, PT, PT, 0x8, 0x80 ;  /* 0x000000000080781c */ /* 0x000fe40003f0e170 */
[----:B------:R-:W-:-:S11]  /*1490*/  IADD3 R8, PT, PT, R6, -0x180, RZ ;  /* 0xfffffe8006087810 */ /* 0x000fd60007ffe0ff */
.L_x_22:
[----:B01----:R-:W0:Y:S01]  /*14a0*/  LDC.64 R12, c[0x0][0x388] ;  /* 0x0000e200ff0c7b82 */ /* 0x003e220000000a00 */
[C---:B------:R-:W-:Y:S02]  /*14b0*/  VIADD R25, R11.reuse, 0x20 ;  /* 0x000000200b197836 */ /* 0x040fe40000000000 */
[C---:B------:R-:W-:Y:S02]  /*14c0*/  VIADD R21, R11.reuse, 0x40 ;  /* 0x000000400b157836 */ /* 0x040fe40000000000 */
[----:B0-----:R-:W-:-:S04]  /*14d0*/  IMAD.WIDE.U32 R16, R11, 0x4, R12 ;  /* 0x000000040b107825 */ /* 0x001fc800078e000c */
[--C-:B------:R-:W-:Y:S02]  /*14e0*/  IMAD.WIDE.U32 R24, R25, 0x4, R12.reuse ;  /* 0x0000000419187825 */ /* 0x100fe400078e000c */
[----:B------:R0:W2:Y:S02]  /*14f0*/  LDG.E R16, desc[UR6][R16.64] ;  /* 0x0000000610107981 */ /* 0x0000a4000c1e1900 */
[--C-:B------:R-:W-:Y:S02]  /*1500*/  IMAD.WIDE.U32 R20, R21, 0x4, R12.reuse ;  /* 0x0000000415147825 */ /* 0x100fe400078e000c */
[----:B------:R-:W3:Y:S04]  /*1510*/  LDG.E R23, desc[UR6][R24.64] ;  /* 0x0000000618177981 */ /* 0x000ee8000c1e1900 */
[----:B------:R1:W4:Y:S01]  /*1520*/  LDG.E R22, desc[UR6][R20.64] ;  /* 0x0000000614167981 */ /* 0x000322000c1e1900 */
[C---:B------:R-:W-:Y:S01]  /*1530*/  IADD3 R27, PT, PT, R11.reuse, 0x60, RZ ;  /* 0x000000600b1b7810 */ /* 0x040fe20007ffe0ff */
[C---:B------:R-:W-:Y:S01]  /*1540*/  VIADD R19, R11.reuse, 0x80 ;  /* 0x000000800b137836 */ /* 0x040fe20000000000 */
[C---:B------:R-:W-:Y:S01]  /*1550*/  IADD3 R15, PT, PT, R11.reuse, 0xa0, RZ ;  /* 0x000000a00b0f7810 */ /* 0x040fe20007ffe0ff */
[C---:B------:R-:W-:Y:S01]  /*1560*/  VIADD R29, R11.reuse, 0xc0 ;  /* 0x000000c00b1d7836 */ /* 0x040fe20000000000 */
[----:B0-----:R-:W-:Y:S01]  /*1570*/  IADD3 R17, PT, PT, R11, 0xe0, RZ ;  /* 0x000000e00b117810 */ /* 0x001fe20007ffe0ff */
[----:B------:R-:W-:-:S04]  /*1580*/  IMAD.WIDE.U32 R26, R27, 0x4, R12 ;  /* 0x000000041b1a7825 */ /* 0x000fc800078e000c */
[--C-:B------:R-:W-:Y:S01]  /*1590*/  IMAD.WIDE.U32 R14, R15, 0x4, R12.reuse ;  /* 0x000000040f0e7825 */ /* 0x100fe200078e000c */
[----:B------:R0:W5:Y:S03]  /*15a0*/  LDG.E R10, desc[UR6][R26.64] ;  /* 0x000000061a0a7981 */ /* 0x000166000c1e1900 */
[----:B------:R-:W-:Y:S02]  /*15b0*/  VIADD R28, R11, 0x100 ;  /* 0x000001000b1c7836 */ /* 0x000fe40000000000 */
[----:B------:R-:W-:-:S04]  /*15c0*/  IMAD.WIDE.U32 R18, R19, 0x4, R12 ;  /* 0x0000000413127825 */ /* 0x000fc800078e000c */
[--C-:B-1----:R-:W-:Y:S02]  /*15d0*/  IMAD.WIDE.U32 R20, R29, 0x4, R12.reuse ;  /* 0x000000041d147825 */ /* 0x102fe400078e000c */
[----:B------:R1:W5:Y:S02]  /*15e0*/  LDG.E R29, desc[UR6][R14.64] ;  /* 0x000000060e1d7981 */ /* 0x000364000c1e1900 */
[----:B------:R-:W-:Y:S01]  /*15f0*/  IMAD.WIDE.U32 R24, R17, 0x4, R12 ;  /* 0x0000000411187825 */ /* 0x000fe200078e000c */
[C---:B------:R-:W-:Y:S01]  /*1600*/  IADD3 R17, PT, PT, R11.reuse, 0x120, RZ ;  /* 0x000001200b117810 */ /* 0x040fe20007ffe0ff */
[----:B------:R1:W5:Y:S02]  /*1610*/  LDG.E R18, desc[UR6][R18.64] ;  /* 0x0000000612127981 */ /* 0x000364000c1e1900 */
[----:B0-----:R-:W-:Y:S02]  /*1620*/  IMAD.IADD R26, R11, 0x1, -R7 ;  /* 0x000000010b1a7824 */ /* 0x001fe400078e0a07 */
[----:B------:R0:W5:Y:S01]  /*1630*/  LDG.E R27, desc[UR6][R20.64] ;  /* 0x00000006141b7981 */ /* 0x000162000c1e1900 */
[----:B-1----:R-:W-:-:S03]  /*1640*/  IMAD.WIDE.U32 R14, R28, 0x4, R12 ;  /* 0x000000041c0e7825 */ /* 0x002fc600078e000c */
[----:B------:R-:W5:Y:S01]  /*1650*/  LDG.E R25, desc[UR6][R24.64] ;  /* 0x0000000618197981 */ /* 0x000f62000c1e1900 */
[----:B------:R-:W-:-:S03]  /*1660*/  LEA R19, R26, R9, 0x2 ;  /* 0x000000091a137211 */ /* 0x000fc600078e10ff */
[----:B------:R1:W5:Y:S01]  /*1670*/  LDG.E R28, desc[UR6][R14.64] ;  /* 0x000000060e1c7981 */ /* 0x000362000c1e1900 */
[----:B0-----:R-:W-:-:S04]  /*1680*/  IMAD.WIDE.U32 R20, R17, 0x4, R12 ;  /* 0x0000000411147825 */ /* 0x001fc800078e000c */
[C---:B------:R-:W-:Y:S01]  /*1690*/  VIADD R17, R11.reuse, 0x140 ;  /* 0x000001400b117836 */ /* 0x040fe20000000000 */
[----:B------:R0:W5:Y:S01]  /*16a0*/  LDG.E R26, desc[UR6][R20.64] ;  /* 0x00000006141a7981 */ /* 0x000162000c1e1900 */
[----:B-1----:R-:W-:-:S05]  /*16b0*/  IADD3 R15, PT, PT, R11, 0x160, RZ ;  /* 0x000001600b0f7810 */ /* 0x002fca0007ffe0ff */
[----:B------:R-:W-:-:S04]  /*16c0*/  IMAD.WIDE.U32 R14, R15, 0x4, R12 ;  /* 0x000000040f0e7825 */ /* 0x000fc800078e000c */
[C---:B0-----:R-:W-:Y:S02]  /*16d0*/  VIADD R21, R11.reuse, 0x180 ;  /* 0x000001800b157836 */ /* 0x041fe40000000000 */
[----:B------:R0:W5:Y:S02]  /*16e0*/  LDG.E R14, desc[UR6][R14.64] ;  /* 0x000000060e0e7981 */ /* 0x000164000c1e1900 */
[----:B0-----:R-:W-:Y:S02]  /*16f0*/  IADD3 R15, PT, PT, R11, 0x1e0, RZ ;  /* 0x000001e00b0f7810 */ /* 0x001fe40007ffe0ff */
[----:B--2---:R0:W-:Y:S02]  /*1700*/  STS [R19+0x4004], R16 ;  /* 0x0040041013007388 */ /* 0x0041e40000000800 */
[----:B0-----:R-:W-:Y:S02]  /*1710*/  IMAD.WIDE.U32 R16, R17, 0x4, R12 ;  /* 0x0000000411107825 */ /* 0x001fe400078e000c */
[----:B---3--:R0:W-:Y:S04]  /*1720*/  STS [R19+0x4084], R23 ;  /* 0x0040841713007388 */ /* 0x0081e80000000800 */
[----:B------:R1:W2:Y:S01]  /*1730*/  LDG.E R24, desc[UR6][R16.64] ;  /* 0x0000000610187981 */ /* 0x0002a2000c1e1900 */
[----:B0-----:R-:W-:-:S02]  /*1740*/  VIADD R23, R11, 0x1c0 ;  /* 0x000001c00b177836 */ /* 0x001fc40000000000 */
[--C-:B-1----:R-:W-:Y:S01]  /*1750*/  IMAD.WIDE.U32 R16, R21, 0x4, R12.reuse ;  /* 0x0000000415107825 */ /* 0x102fe200078e000c */
[----:B------:R-:W-:Y:S01]  /*1760*/  IADD3 R21, PT, PT, R11, 0x1a0, RZ ;  /* 0x000001a00b157810 */ /* 0x000fe20007ffe0ff */
[----:B----4-:R0:W-:Y:S04]  /*1770*/  STS [R19+0x4104], R22 ;  /* 0x0041041613007388 */ /* 0x0101e80000000800 */
[--C-:B------:R-:W-:Y:S01]  /*1780*/  IMAD.WIDE.U32 R20, R21, 0x4, R12.reuse ;  /* 0x0000000415147825 */ /* 0x100fe200078e000c */
[----:B------:R-:W3:Y:S03]  /*1790*/  LDG.E R16, desc[UR6][R16.64] ;  /* 0x0000000610107981 */ /* 0x000ee6000c1e1900 */
[----:B0-----:R-:W-:-:S02]  /*17a0*/  IMAD.WIDE.U32 R22, R23, 0x4, R12 ;  /* 0x0000000417167825 */ /* 0x001fc400078e000c */
[----:B------:R-:W4:Y:S02]  /*17b0*/  LDG.E R20, desc[UR6][R20.64] ;  /* 0x0000000614147981 */ /* 0x000f24000c1e1900 */
        /* <DEDUP_REMOVED lines=10> */
[----:B------:R1:W-:Y:S04]  /*1860*/  STS [R19+0x4484], R26 ;  /* 0x0044841a13007388 */ /* 0x0003e80000000800 */
[----:B------:R1:W-:Y:S01]  /*1870*/  STS [R19+0x4584], R14 ;  /* 0x0045840e13007388 */ /* 0x0003e20000000800 */
[----:B------:R-:W-:-:S03]  /*1880*/  ISETP.GE.U32.AND P1, PT, R11, R8, PT ;  /* 0x000000080b00720c */ /* 0x000fc60003f26070 */
[----:B--2---:R1:W-:Y:S04]  /*1890*/  STS [R19+0x4504], R24 ;  /* 0x0045041813007388 */ /* 0x0043e80000000800 */
[----:B---3--:R1:W-:Y:S04]  /*18a0*/  STS [R19+0x4604], R16 ;  /* 0x0046041013007388 */ /* 0x0083e80000000800 */
[----:B----4-:R1:W-:Y:S04]  /*18b0*/  STS [R19+0x4684], R20 ;  /* 0x0046841413007388 */ /* 0x0103e80000000800 */
[----:B------:R1:W-:Y:S04]  /*18c0*/  STS [R19+0x4704], R23 ;  /* 0x0047041713007388 */ /* 0x0003e80000000800 */
[----:B------:R1:W-:Y:S01]  /*18d0*/  STS [R19+0x4784], R12 ;  /* 0x0047840c13007388 */ /* 0x0003e20000000800 */
[----:B------:R-:W-:Y:S05]  /*18e0*/  @!P1 BRA `(.L_x_22) ;  /* 0xfffffff800ec9947 */ /* 0x000fea000383ffff */
.L_x_21:
[----:B------:R-:W-:Y:S05]  /*18f0*/  BSYNC.RECONVERGENT B1 ;  /* 0x0000000000017941 */ /* 0x000fea0003800200 */
.L_x_20:
        /* <DEDUP_REMOVED lines=9> */
[C---:B------:R-:W-:Y:S01]  /*1990*/  VIADD R19, R11.reuse, 0x60 ;  /* 0x000000600b137836 */ /* 0x040fe20000000000 */
[C---:B------:R-:W-:Y:S01]  /*19a0*/  IADD3 R29, PT, PT, R11.reuse, 0xc0, RZ ;  /* 0x000000c00b1d7810 */ /* 0x040fe20007ffe0ff */
[C---:B------:R-:W-:Y:S02]  /*19b0*/  VIADD R23, R11.reuse, 0xa0 ;  /* 0x000000a00b177836 */ /* 0x040fe40000000000 */
[C---:B------:R-:W-:Y:S02]  /*19c0*/  VIADD R27, R11.reuse, 0xe0 ;  /* 0x000000e00b1b7836 */ /* 0x040fe40000000000 */
        /* <DEDUP_REMOVED lines=16> */
[----:B------:R-:W-:-:S05]  /*1ad0*/  IADD3 R10, PT, PT, -R7, R11, RZ ;  /* 0x0000000b070a7210 */ /* 0x000fca0007ffe1ff */
[----:B------:R-:W-:Y:S01]  /*1ae0*/  IMAD R27, R10, 0x4, R9 ;  /* 0x000000040a1b7824 */ /* 0x000fe200078e0209 */
[----:B------:R-:W-:Y:S02]  /*1af0*/  PLOP3.LUT P0, PT, PT, PT, PT, 0x8, 0x80 ;  /* 0x000000000080781c */ /* 0x000fe40003f0e170 */
[----:B------:R-:W-:Y:S02]  /*1b00*/  IADD3 R11, PT, PT, R11, 0x100, RZ ;  /* 0x000001000b0b7810 */ /* 0x000fe40007ffe0ff */
[----:B--2---:R2:W-:Y:S04]  /*1b10*/  STS [R27+0x4004], R8 ;  /* 0x004004081b007388 */ /* 0x0045e80000000800 */
[----:B---3--:R2:W-:Y:S04]  /*1b20*/  STS [R27+0x4084], R14 ;  /* 0x0040840e1b007388 */ /* 0x0085e80000000800 */
[----:B----4-:R2:W-:Y:S04]  /*1b30*/  STS [R27+0x4104], R12 ;  /* 0x0041040c1b007388 */ /* 0x0105e80000000800 */
[----:B-----5:R2:W-:Y:S04]  /*1b40*/  STS [R27+0x4184], R18 ;  /* 0x004184121b007388 */ /* 0x0205e80000000800 */
[----:B------:R2:W-:Y:S04]  /*1b50*/  STS [R27+0x4204], R24 ;  /* 0x004204181b007388 */ /* 0x0005e80000000800 */
[----:B------:R2:W-:Y:S04]  /*1b60*/  STS [R27+0x4284], R22 ;  /* 0x004284161b007388 */ /* 0x0005e80000000800 */
[----:B------:R2:W-:Y:S04]  /*1b70*/  STS [R27+0x4304], R20 ;  /* 0x004304141b007388 */ /* 0x0005e80000000800 */
[----:B------:R2:W-:Y:S02]  /*1b80*/  STS [R27+0x4384], R16 ;  /* 0x004384101b007388 */ /* 0x0005e40000000800 */
.L_x_24:
[----:B------:R-:W-:Y:S05]  /*1b90*/  BSYNC.RECONVERGENT B1 ;  /* 0x0000000000017941 */ /* 0x000fea0003800200 */
.L_x_23:
        /* <DEDUP_REMOVED lines=14> */
[----:B------:R-:W-:-:S05]  /*1c80*/  IADD3 R8, PT, PT, -R7, R11, RZ ;  /* 0x0000000b07087210 */ /* 0x000fca0007ffe1ff */
[----:B------:R-:W-:-:S05]  /*1c90*/  IMAD R9, R8, 0x4, R9 ;  /* 0x0000000408097824 */ /* 0x000fca00078e0209 */
[----:B--2---:R0:W-:Y:S04]  /*1ca0*/  STS [R9+0x4004], R16 ;  /* 0x0040041009007388 */ /* 0x0041e80000000800 */
[----:B---3--:R0:W-:Y:S04]  /*1cb0*/  STS [R9+0x4084], R14 ;  /* 0x0040840e09007388 */ /* 0x0081e80000000800 */
[----:B----4-:R0:W-:Y:S04]  /*1cc0*/  STS [R9+0x4104], R12 ;  /* 0x0041040c09007388 */ /* 0x0101e80000000800 */
[----:B-----5:R0:W-:Y:S02]  /*1cd0*/  STS [R9+0x4184], R18 ;  /* 0x0041841209007388 */ /* 0x0201e40000000800 */
.L_x_16:
[----:B------:R-:W-:Y:S05]  /*1ce0*/  BSYNC.RECONVERGENT B0 ;  /* 0x0000000000007941 */ /* 0x000fea0003800200 */
.L_x_15:
[----:B0-----:R-:W0:Y:S01]  /*1cf0*/  @!P2 S2R R9, SR_CgaCtaId ;  /* 0x000000000009a919 */ /* 0x001e220000008800 */
[----:B--2---:R-:W-:Y:S01]  /*1d00*/  @!P2 MOV R8, 0x400 ;  /* 0x000004000008a802 */ /* 0x004fe20000000f00 */
[----:B------:R-:W-:Y:S01]  /*1d10*/  BSSY.RECONVERGENT B0, `(.L_x_25) ;  /* 0x000000f000007945 */ /* 0x000fe20003800200 */
[----:B------:R-:W-:Y:S01]  /*1d20*/  @!P2 IADD3 R6, PT, PT, -R7, R6, RZ ;  /* 0x000000060706a210 */ /* 0x000fe20007ffe1ff */
[----:B------:R-:W-:Y:S01]  /*1d30*/  @!P2 IMAD.MOV.U32 R7, RZ, RZ, 0x7fffffff ;  /* 0x7fffffffff07a424 */ /* 0x000fe200078e00ff */
[----:B0-----:R-:W-:-:S04]  /*1d40*/  @!P2 LEA R9, R9, R8, 0x18 ;  /* 0x000000080909a211 */ /* 0x001fc800078ec0ff */
[----:B------:R-:W-:-:S05]  /*1d50*/  @!P2 LEA R6, R6, R9, 0x2 ;  /* 0x000000090606a211 */ /* 0x000fca00078e10ff */
[----:B------:R0:W-:Y:S01]  /*1d60*/  @!P2 STS [R6+0x4004], R7 ;  /* 0x004004070600a388 */ /* 0x0001e20000000800 */
[----:B------:R-:W-:Y:S05]  /*1d70*/  @!P2 BRA `(.L_x_26) ;  /* 0x000000000020a947 */ /* 0x000fea0003800000 */
[----:B------:R-:W-:-:S13]  /*1d80*/  ISETP.NE.AND P0, PT, R0, 0x1f, PT ;  /* 0x0000001f0000780c */ /* 0x000fda0003f05270 */
[----:B0-----:R-:W0:Y:S01]  /*1d90*/  @!P0 S2R R7, SR_CgaCtaId ;  /* 0x0000000000078919 */ /* 0x001e220000008800 */
[----:B------:R-:W-:Y:S01]  /*1da0*/  @!P0 MOV R6, 0x400 ;  /* 0x0000040000068802 */ /* 0x000fe20000000f00 */
[----:B------:R-:W-:Y:S01]  /*1db0*/  @!P0 IMAD.IADD R4, R5, 0x1, -R4 ;  /* 0x0000000105048824 */ /* 0x000fe200078e0a04 */
[----:B------:R-:W-:Y:S02]  /*1dc0*/  @!P0 MOV R5, 0x7fffffff ;  /* 0x7fffffff00058802 */ /* 0x000fe40000000f00 */
[----:B0-----:R-:W-:-:S05]  /*1dd0*/  @!P0 LEA R7, R7, R6, 0x18 ;  /* 0x0000000607078211 */ /* 0x001fca00078ec0ff */
[----:B------:R-:W-:-:S05]  /*1de0*/  @!P0 IMAD R4, R4, 0x4, R7 ;  /* 0x0000000404048824 */ /* 0x000fca00078e0207 */
[----:B------:R2:W-:Y:S02]  /*1df0*/  @!P0 STS [R4], R5 ;  /* 0x0000000504008388 */ /* 0x0005e40000000800 */
.L_x_26:
[----:B------:R-:W-:Y:S05]  /*1e00*/  BSYNC.RECONVERGENT B0 ;  /* 0x0000000000007941 */ /* 0x000fea0003800200 */
.L_x_25:
[----:B------:R-:W-:Y:S01]  /*1e10*/  BAR.SYNC.DEFER_BLOCKING 0x0 ;  /* 0x0000000000007b1d */ /* 0x000fe20000010000 */
[C---:B------:R-:W-:Y:S01]  /*1e20*/  ISETP.NE.AND P0, PT, R0.reuse, RZ, PT ;  /* 0x000000ff0000720c */ /* 0x040fe20003f05270 */
[----:B0-----:R-:W-:Y:S01]  /*1e30*/  IMAD R6, R3, -0x2000, R2 ;  /* 0xffffe00003067824 */ /* 0x001fe200078e0202 */
[----:B--2---:R-:W-:Y:S01]  /*1e40*/  SHF.L.U32 R5, R0, 0x8, RZ ;  /* 0x0000000800057819 */ /* 0x004fe200000006ff */
[----:B------:R-:W-:Y:S02]  /*1e50*/  IMAD.MOV.U32 R2, RZ, RZ, RZ ;  /* 0x000000ffff027224 */ /* 0x000fe400078e00ff */
[----:B------:R-:W-:Y:S01]  /*1e60*/  BSSY.RECONVERGENT B0, `(.L_x_27) ;  /* 0x0000019000007945 */ /* 0x000fe20003800200 */
[----:B------:R-:W-:-:S07]  /*1e70*/  VIADDMNMX R4, R5, 0x100, R6, PT ;  /* 0x0000010005047846 */ /* 0x000fce0003800106 */
[----:B------:R-:W-:Y:S05]  /*1e80*/  @!P0 BRA `(.L_x_28) ;  /* 0x0000000000588947 */ /* 0x000fea0003800000 */
[----:B------:R-:W-:Y:S02]  /*1e90*/  SHF.R.U32.HI R7, RZ, 0x1, R6 ;  /* 0x00000001ff077819 */ /* 0x000fe40000011606 */
[----:B------:R-:W-:-:S04]  /*1ea0*/  IADD3 R0, PT, PT, R5, -0x1, RZ ;  /* 0xffffffff05007810 */ /* 0x000fc80007ffe0ff */
[CC--:B------:R-:W-:Y:S02]  /*1eb0*/  VIADDMNMX R2, R0.reuse, -R7.reuse, RZ, !PT ;  /* 0x8000000700027246 */ /* 0x0c0fe400078001ff */
[----:B------:R-:W-:-:S04]  /*1ec0*/  VIMNMX R7, PT, PT, R0, R7, PT ;  /* 0x0000000700077248 */ /* 0x000fc80003fe0100 */
[----:B------:R-:W-:-:S13]  /*1ed0*/  ISETP.GE.AND P0, PT, R2, R7, PT ;  /* 0x000000070200720c */ /* 0x000fda0003f06270 */
[----:B------:R-:W-:Y:S05]  /*1ee0*/  @P0 BRA `(.L_x_28) ;  /* 0x0000000000400947 */ /* 0x000fea0003800000 */
[----:B------:R-:W0:Y:S01]  /*1ef0*/  S2R R9, SR_CgaCtaId ;  /* 0x0000000000097919 */ /* 0x000e220000008800 */
[----:B------:R-:W-:-:S04]  /*1f00*/  MOV R0, 0x400 ;  /* 0x0000040000007802 */ /* 0x000fc80000000f00 */
[----:B0-----:R-:W-:-:S07]  /*1f10*/  LEA R11, R9, R0, 0x18 ;  /* 0x00000000090b7211 */ /* 0x001fce00078ec0ff */
.L_x_29:
[----:B------:R-:W-:-:S05]  /*1f20*/  IMAD.IADD R0, R7, 0x1, -R2 ;  /* 0x0000000107007824 */ /* 0x000fca00078e0a02 */
[----:B------:R-:W-:-:S04]  /*1f30*/  LEA.HI R9, R0, R0, RZ, 0x1 ;  /* 0x0000000000097211 */ /* 0x000fc800078f08ff */
[----:B------:R-:W-:-:S04]  /*1f40*/  LEA.HI.SX32 R0, R9, R2, 0x1f ;  /* 0x0000000209007211 */ /* 0x000fc800078ffaff */
[----:B------:R-:W-:Y:S01]  /*1f50*/  IADD3 R8, PT, PT, R5, -R0, RZ ;  /* 0x8000000005087210 */ /* 0x000fe20007ffe0ff */
[----:B------:R-:W-:-:S03]  /*1f60*/  IMAD R6, R0, 0x4, R11 ;  /* 0x0000000400067824 */ /* 0x000fc600078e020b */
[----:B------:R-:W-:-:S03]  /*1f70*/  LEA R8, R8, R11, 0x2 ;  /* 0x0000000b08087211 */ /* 0x000fc600078e10ff */
[----:B------:R-:W-:Y:S04]  /*1f80*/  LDS R6, [R6] ;  /* 0x0000000006067984 */ /* 0x000fe80000000800 */
[----:B------:R-:W0:Y:S02]  /*1f90*/  LDS R9, [R8+0x4000] ;  /* 0x0040000008097984 */ /* 0x000e240000000800 */
[----:B0-----:R-:W-:-:S04]  /*1fa0*/  ISETP.GT.AND P0, PT, R6, R9, PT ;  /* 0x000000090600720c */ /* 0x001fc80003f04270 */
[----:B------:R-:W-:-:S09]  /*1fb0*/  SEL R7, R0, R7, P0 ;  /* 0x0000000700077207 */ /* 0x000fd20000000000 */
[----:B------:R-:W-:-:S05]  /*1fc0*/  @!P0 VIADD R2, R0, 0x1 ;  /* 0x0000000100028836 */ /* 0x000fca0000000000 */
[----:B------:R-:W-:-:S13]  /*1fd0*/  ISETP.GE.AND P0, PT, R2, R7, PT ;  /* 0x000000070200720c */ /* 0x000fda0003f06270 */
[----:B------:R-:W-:Y:S05]  /*1fe0*/  @!P0 BRA `(.L_x_29) ;  /* 0xfffffffc00cc8947 */ /* 0x000fea000383ffff */
.L_x_28:
[----:B------:R-:W-:Y:S05]  /*1ff0*/  BSYNC.RECONVERGENT B0 ;  /* 0x0000000000007941 */ /* 0x000fea0003800200 */
.L_x_27:
[----:B------:R-:W-:-:S13]  /*2000*/  ISETP.GE.U32.AND P0, PT, R5, R4, PT ;  /* 0x000000040500720c */ /* 0x000fda0003f06070 */
[----:B------:R-:W-:Y:S05]  /*2010*/  @P0 EXIT ;  /* 0x000000000000094d */ /* 0x000fea0003800000 */
[----:B------:R-:W-:Y:S01]  /*2020*/  LOP3.LUT P1, R8, R4, 0x3, RZ, 0xc0, !PT ;  /* 0x0000000304087812 */ /* 0x000fe2000782c0ff */
[----:B------:R-:W-:Y:S01]  /*2030*/  BSSY.RECONVERGENT B0, `(.L_x_30) ;  /* 0x000001f000007945 */ /* 0x000fe20003800200 */
[----:B------:R-:W-:-:S04]  /*2040*/  IADD3 R0, PT, PT, R5, -R4, RZ ;  /* 0x8000000405007210 */ /* 0x000fc80007ffe0ff */
[----:B------:R-:W-:Y:S01]  /*2050*/  ISETP.GT.U32.AND P0, PT, R0, -0x4, PT ;  /* 0xfffffffc0000780c */ /* 0x000fe20003f04070 */
[----:B------:R-:W-:-:S06]  /*2060*/  IMAD.IADD R0, R5, 0x1, -R2 ;  /* 0x0000000105007824 */ /* 0x000fcc00078e0a02 */
[----:B------:R-:W-:Y:S06]  /*2070*/  @!P1 BRA `(.L_x_31) ;  /* 0x0000000000689947 */ /* 0x000fec0003800000 */
[----:B------:R-:W0:Y:S01]  /*2080*/  S2R R11, SR_CgaCtaId ;  /* 0x00000000000b7919 */ /* 0x000e220000008800 */
[----:B------:R-:W2:Y:S01]  /*2090*/  LDC.64 R6, c[0x0][0x3a0] ;  /* 0x0000e800ff067b82 */ /* 0x000ea20000000a00 */
[----:B------:R-:W-:Y:S01]  /*20a0*/  LEA R9, R3, R5, 0xd ;  /* 0x0000000503097211 */ /* 0x000fe200078e68ff */
[----:B------:R-:W-:Y:S01]  /*20b0*/  IMAD.MOV R8, RZ, RZ, -R8 ;  /* 0x000000ffff087224 */ /* 0x000fe200078e0a08 */
[----:B-1----:R-:W-:-:S03]  /*20c0*/  MOV R10, 0x400 ;  /* 0x00000400000a7802 */ /* 0x002fc60000000f00 */
[----:B--2---:R-:W-:-:S04]  /*20d0*/  IMAD.WIDE.U32 R6, R9, 0x4, R6 ;  /* 0x0000000409067825 */ /* 0x004fc800078e0006 */
[----:B------:R-:W-:Y:S01]  /*20e0*/  IMAD.MOV.U32 R9, RZ, RZ, R6 ;  /* 0x000000ffff097224 */ /* 0x000fe200078e0006 */
[----:B0-----:R-:W-:Y:S02]  /*20f0*/  LEA R13, R11, R10, 0x18 ;  /* 0x0000000a0b0d7211 */ /* 0x001fe400078ec0ff */
[----:B------:R-:W-:-:S07]  /*2100*/  MOV R10, R7 ;  /* 0x00000007000a7202 */ /* 0x000fce0000000f00 */
.L_x_32:
[----:B0-----:R-:W-:Y:S01]  /*2110*/  LEA R6, R2, R13, 0x2 ;  /* 0x0000000d02067211 */ /* 0x001fe200078e10ff */
[----:B------:R-:W-:Y:S01]  /*2120*/  IMAD R7, R0, 0x4, R13 ;  /* 0x0000000400077824 */ /* 0x000fe200078e020d */
[----:B------:R-:W-:Y:S02]  /*2130*/  IADD3 R8, PT, PT, R8, 0x1, RZ ;  /* 0x0000000108087810 */ /* 0x000fe40007ffe0ff */
[----:B------:R-:W-:Y:S01]  /*2140*/  IADD3 R5, PT, PT, R5, 0x1, RZ ;  /* 0x0000000105057810 */ /* 0x000fe20007ffe0ff */
[----:B------:R0:W-:Y:S01]  /*2150*/  LDS R11, [R6] ;  /* 0x00000000060b7984 */ /* 0x0001e20000000800 */
[----:B------:R-:W-:-:S03]  /*2160*/  ISETP.NE.AND P3, PT, R8, RZ, PT ;  /* 0x000000ff0800720c */ /* 0x000fc60003f65270 */
[----:B------:R1:W2:Y:S01]  /*2170*/  LDS R12, [R7+0x4004] ;  /* 0x00400400070c7984 */ /* 0x0002a20000000800 */
[----:B0-----:R-:W-:Y:S01]  /*2180*/  MOV R6, R9 ;  /* 0x0000000900067202 */ /* 0x001fe20000000f00 */
[----:B-1----:R-:W-:-:S03]  /*2190*/  IMAD.MOV.U32 R7, RZ, RZ, R10 ;  /* 0x000000ffff077224 */ /* 0x002fc600078e000a */
[----:B------:R-:W-:-:S05]  /*21a0*/  IADD3 R9, P2, PT, R6, 0x4, RZ ;  /* 0x0000000406097810 */ /* 0x000fca0007f5e0ff */
[----:B------:R-:W-:Y:S01]  /*21b0*/  IMAD.X R10, RZ, RZ, R7, P2 ;  /* 0x000000ffff0a7224 */ /* 0x000fe200010e0607 */
[----:B--2---:R-:W-:-:S13]  /*21c0*/  ISETP.GT.AND P1, PT, R11, R12, PT ;  /* 0x0000000c0b00720c */ /* 0x004fda0003f24270 */
[----:B------:R0:W-:Y:S01]  /*21d0*/  @!P1 STG.E desc[UR6][R6.64], R11 ;  /* 0x0000000b06009986 */ /* 0x0001e2000c101906 */
[----:B------:R-:W-:Y:S01]  /*21e0*/  @!P1 VIADD R2, R2, 0x1 ;  /* 0x0000000102029836 */ /* 0x000fe20000000000 */
[----:B------:R-:W-:Y:S02]  /*21f0*/  @P1 IADD3 R0, PT, PT, R0, 0x1, RZ ;  /* 0x0000000100001810 */ /* 0x000fe40007ffe0ff */
[----:B------:R0:W-:Y:S01]  /*2200*/  @P1 STG.E desc[UR6][R6.64], R12 ;  /* 0x0000000c06001986 */ /* 0x0001e2000c101906 */
[----:B------:R-:W-:Y:S05]  /*2210*/  @P3 BRA `(.L_x_32) ;  /* 0xfffffffc00bc3947 */ /* 0x000fea000383ffff */
.L_x_31:
[----:B------:R-:W-:Y:S05]  /*2220*/  BSYNC.RECONVERGENT B0 ;  /* 0x0000000000007941 */ /* 0x000fea0003800200 */
.L_x_30:
[----:B------:R-:W-:Y:S05]  /*2230*/  @P0 EXIT ;  /* 0x000000000000094d */ /* 0x000fea0003800000 */
[----:B------:R-:W2:Y:S01]  /*2240*/  S2UR UR5, SR_CgaCtaId ;  /* 0x00000000000579c3 */ /* 0x000ea20000008800 */
[----:B0-----:R-:W-:Y:S01]  /*2250*/  IMAD R7, R3, 0x2000, R5 ;  /* 0x0000200003077824 */ /* 0x001fe200078e0205 */
[----:B------:R-:W-:Y:S01]  /*2260*/  IADD3 R3, PT, PT, -R4, R5, RZ ;  /* 0x0000000504037210 */ /* 0x000fe20007ffe1ff */
[----:B------:R-:W-:Y:S01]  /*2270*/  UMOV UR4, 0x400 ;  /* 0x0000040000047882 */ /* 0x000fe20000000000 */
[----:B------:R-:W0:Y:S01]  /*2280*/  LDCU.64 UR8, c[0x0][0x3a0] ;  /* 0x00007400ff0877ac */ /* 0x000e220008000a00 */
[----:B------:R-:W-:Y:S01]  /*2290*/  VIADD R7, R7, 0x1 ;  /* 0x0000000107077836 */ /* 0x000fe20000000000 */
[----:B0-2---:R-:W-:-:S12]  /*22a0*/  ULEA UR4, UR5, UR4, 0x18 ;  /* 0x0000000405047291 */ /* 0x005fd8000f8ec0ff */
.L_x_33:
[----:B-1----:R-:W-:Y:S01]  /*22b0*/  LEA R18, R2, UR4, 0x2 ;  /* 0x0000000402127c11 */ /* 0x002fe2000f8e10ff */
[----:B------:R-:W-:Y:S01]  /*22c0*/  VIADD R3, R3, 0x4 ;  /* 0x0000000403037836 */ /* 0x000fe20000000000 */
[----:B------:R-:W-:Y:S02]  /*22d0*/  LEA R19, R0, UR4, 0x2 ;  /* 0x0000000400137c11 */ /* 0x000fe4000f8e10ff */
[----:B------:R-:W-:Y:S01]  /*22e0*/  IADD3 R15, PT, PT, R7, -0x1, RZ ;  /* 0xffffffff070f7810 */ /* 0x000fe20007ffe0ff */
[----:B0-----:R-:W-:Y:S04]  /*22f0*/  LDS R9, [R18] ;  /* 0x0000000012097984 */ /* 0x001fe80000000800 */
[----:B------:R-:W0:Y:S02]  /*2300*/  LDS R6, [R19+0x4004] ;  /* 0x0040040013067984 */ /* 0x000e240000000800 */
[----:B0-----:R-:W-:-:S13]  /*2310*/  ISETP.GT.AND P0, PT, R9, R6, PT ;  /* 0x000000060900720c */ /* 0x001fda0003f04270 */
[----:B------:R-:W-:Y:S01]  /*2320*/  @!P0 MOV R5, UR9 ;  /* 0x0000000900058c02 */ /* 0x000fe20008000f00 */
[----:B------:R-:W-:Y:S01]  /*2330*/  @!P0 IMAD.U32 R4, RZ, RZ, UR8 ;  /* 0x00000008ff048e24 */ /* 0x000fe2000f8e00ff */
[----:B------:R-:W-:Y:S01]  /*2340*/  @P0 IADD3 R0, PT, PT, R0, 0x1, RZ ;  /* 0x0000000100000810 */ /* 0x000fe20007ffe0ff */
[----:B------:R-:W-:Y:S02]  /*2350*/  @!P0 VIADD R2, R2, 0x1 ;  /* 0x0000000102028836 */ /* 0x000fe40000000000 */
[----:B------:R-:W-:Y:S01]  /*2360*/  @!P0 IMAD.WIDE.U32 R10, R15, 0x4, R4 ;  /* 0x000000040f0a8825 */ /* 0x000fe200078e0004 */
[----:B------:R-:W-:-:S03]  /*2370*/  @P0 MOV R5, UR9 ;  /* 0x0000000900050c02 */ /* 0x000fc60008000f00 */
[----:B------:R-:W-:Y:S01]  /*2380*/  @P0 IMAD.U32 R4, RZ, RZ, UR8 ;  /* 0x00000008ff040e24 */ /* 0x000fe2000f8e00ff */
[----:B------:R-:W-:Y:S03]  /*2390*/  @!P0 STG.E desc[UR6][R10.64], R9 ;  /* 0x000000090a008986 */ /* 0x000fe6000c101906 */
[----:B------:R-:W-:Y:S01]  /*23a0*/  @P0 IMAD.WIDE.U32 R14, R15, 0x4, R4 ;  /* 0x000000040f0e0825 */ /* 0x000fe200078e0004 */
[----:B------:R-:W-:Y:S04]  /*23b0*/  @!P0 LDS R9, [R18+0x4] ;  /* 0x0000040012098984 */ /* 0x000fe80000000800 */
[----:B------:R0:W-:Y:S04]  /*23c0*/  @P0 STG.E desc[UR6][R14.64], R6 ;  /* 0x000000060e000986 */ /* 0x0001e8000c101906 */
[----:B------:R-:W1:Y:S01]  /*23d0*/  @P0 LDS R6, [R19+0x4008] ;  /* 0x0040080013060984 */ /* 0x000e620000000800 */
[----:B0-----:R-:W-:Y:S01]  /*23e0*/  VIADD R15, R7, 0x1 ;  /* 0x00000001070f7836 */ /* 0x001fe20000000000 */
[----:B-1----:R-:W-:-:S13]  /*23f0*/  ISETP.GT.AND P1, PT, R9, R6, PT ;  /* 0x000000060900720c */ /* 0x002fda0003f24270 */
[C-C-:B------:R-:W-:Y:S01]  /*2400*/  @!P1 IMAD.WIDE.U32 R12, R7.reuse, 0x4, R4.reuse ;  /* 0x00000004070c9825 */ /* 0x140fe200078e0004 */
[----:B------:R-:W-:Y:S02]  /*2410*/  @!P1 LEA R8, R2, UR4, 0x2 ;  /* 0x0000000402089c11 */ /* 0x000fe4000f8e10ff */
[----:B------:R-:W-:Y:S01]  /*2420*/  @P1 LEA R20, R0, UR4, 0x2 ;  /* 0x0000000400141c11 */ /* 0x000fe2000f8e10ff */
[----:B------:R-:W-:Y:S01]  /*2430*/  @P1 IMAD.WIDE.U32 R16, R7, 0x4, R4 ;  /* 0x0000000407101825 */ /* 0x000fe200078e0004 */
[----:B------:R-:W-:Y:S01]  /*2440*/  @!P1 STG.E desc[UR6][R12.64], R9 ;  /* 0x000000090c009986 */ /* 0x000fe2000c101906 */
[----:B------:R-:W-:Y:S02]  /*2450*/  @!P1 IADD3 R18, PT, PT, R2, 0x1, RZ ;  /* 0x0000000102129810 */ /* 0x000fe40007ffe0ff */
[----:B------:R-:W-:Y:S01]  /*2460*/  @P1 VIADD R10, R0, 0x1 ;  /* 0x00000001000a1836 */ /* 0x000fe20000000000 */
[----:B------:R0:W-:Y:S01]  /*2470*/  @P1 STG.E desc[UR6][R16.64], R6 ;  /* 0x0000000610001986 */ /* 0x0001e2000c101906 */
[----:B------:R-:W-:-:S02]  /*2480*/  @P1 MOV R18, R2 ;  /* 0x0000000200121202 */ /* 0x000fc40000000f00 */
[----:B------:R-:W-:Y:S01]  /*2490*/  @P1 IMAD.MOV.U32 R0, RZ, RZ, R10 ;  /* 0x000000ffff001224 */ /* 0x000fe200078e000a */
[----:B------:R-:W-:Y:S04]  /*24a0*/  @!P1 LDS R9, [R8+0x4] ;  /* 0x0000040008099984 */ /* 0x000fe80000000800 */
[----:B------:R-:W1:Y:S01]  /*24b0*/  @P1 LDS R6, [R20+0x4008] ;  /* 0x0040080014061984 */ /* 0x000e620000000800 */
[----:B------:R-:W-:Y:S02]  /*24c0*/  ISETP.NE.AND P1, PT, R3, RZ, PT ;  /* 0x000000ff0300720c */ /* 0x000fe40003f25270 */
[C---:B0-----:R-:W-:Y:S02]  /*24d0*/  IADD3 R17, PT, PT, R7.reuse, 0x2, RZ ;  /* 0x0000000207117810 */ /* 0x041fe40007ffe0ff */
[----:B------:R-:W-:-:S02]  /*24e0*/  IADD3 R7, PT, PT, R7, 0x4, RZ ;  /* 0x0000000407077810 */ /* 0x000fc40007ffe0ff */
        /* <DEDUP_REMOVED lines=8> */
[----:B------:R-:W-:Y:S01]  /*2570*/  @P2 STG.E desc[UR6][R14.64], R6 ;  /* 0x000000060e002986 */ /* 0x000fe2000c101906 */
[----:B------:R-:W-:-:S02]  /*2580*/  @P2 MOV R2, R18 ;  /* 0x0000001200022202 */ /* 0x000fc40000000f00 */
[----:B------:R-:W-:Y:S01]  /*2590*/  @P2 IMAD.MOV.U32 R0, RZ, RZ, R8 ;  /* 0x000000ffff002224 */ /* 0x000fe200078e0008 */
[----:B------:R-:W-:Y:S04]  /*25a0*/  @!P2 LDS R9, [R16+0x4] ;  /* 0x000004001009a984 */ /* 0x000fe80000000800 */
[----:B------:R-:W0:Y:S02]  /*25b0*/  @P2 LDS R6, [R19+0x4008] ;  /* 0x0040080013062984 */ /* 0x000e240000000800 */
[----:B0-----:R-:W-:-:S13]  /*25c0*/  ISETP.GT.AND P0, PT, R9, R6, PT ;  /* 0x000000060900720c */ /* 0x001fda0003f04270 */
[----:B------:R-:W-:Y:S01]  /*25d0*/  @!P0 IMAD.WIDE.U32 R12, R17, 0x4, R4 ;  /* 0x00000004110c8825 */ /* 0x000fe200078e0004 */
[----:B------:R-:W-:-:S03]  /*25e0*/  @P0 IADD3 R0, PT, PT, R0, 0x1, RZ ;  /* 0x0000000100000810 */ /* 0x000fc60007ffe0ff */
[----:B------:R-:W-:Y:S01]  /*25f0*/  @P0 IMAD.WIDE.U32 R4, R17, 0x4, R4 ;  /* 0x0000000411040825 */ /* 0x000fe200078e0004 */
[----:B------:R0:W-:Y:S03]  /*2600*/  @!P0 STG.E desc[UR6][R12.64], R9 ;  /* 0x000000090c008986 */ /* 0x0001e6000c101906 */
[----:B------:R-:W-:Y:S01]  /*2610*/  @!P0 VIADD R2, R2, 0x1 ;  /* 0x0000000102028836 */ /* 0x000fe20000000000 */
[----:B------:R0:W-:Y:S01]  /*2620*/  @P0 STG.E desc[UR6][R4.64], R6 ;  /* 0x0000000604000986 */ /* 0x0001e2000c101906 */
[----:B------:R-:W-:Y:S05]  /*2630*/  @P1 BRA `(.L_x_33) ;  /* 0xfffffffc001c1947 */ /* 0x000fea000383ffff */
[----:B------:R-:W-:Y:S05]  /*2640*/  EXIT ;  /* 0x000000000000794d */ /* 0x000fea0003800000 */
.L_x_34:
[----:B------:R-:W-:-:S00]  /*2650*/  BRA `(.L_x_34) ;  /* 0xfffffffc00fc7947 */ /* 0x000fc0000383ffff */
[----:B------:R-:W-:-:S00]  /*2660*/  NOP ;  /* 0x0000000000007918 */ /* 0x000fc00000000000 */
        /* <DEDUP_REMOVED lines=9> */
.L_x_70:


//--------------------- .text._Z10merge_pathIiLi1ELi32EEvPT_S1_mmS1_Pv --------------------------
	.section	.text._Z10merge_pathIiLi1ELi32EEvPT_S1_mmS1_Pv,"ax",@progbits
	.align	128
        .global         _Z10merge_pathIiLi1ELi32EEvPT_S1_mmS1_Pv
        .type           _Z10merge_pathIiLi1ELi32EEvPT_S1_mmS1_Pv,@function
        .size           _Z10merge_pathIiLi1ELi32EEvPT_S1_mmS1_Pv,(.L_x_71 - _Z10merge_pathIiLi1ELi32EEvPT_S1_mmS1_Pv)
        .other          _Z10merge_pathIiLi1ELi32EEvPT_S1_mmS1_Pv,@"STO_CUDA_ENTRY STV_DEFAULT"
_Z10merge_pathIiLi1ELi32EEvPT_S1_mmS1_Pv:
.text._Z10merge_pathIiLi1ELi32EEvPT_S1_mmS1_Pv:
        /* <DEDUP_REMOVED lines=23> */
.L_x_38:
        /* <DEDUP_REMOVED lines=14> */
.L_x_36:
        /* <DEDUP_REMOVED lines=13> */
.L_x_39:
        /* <DEDUP_REMOVED lines=16> */
.L_x_37:
[----:B------:R-:W-:Y:S05]  /*0420*/  BSYNC.RECONVERGENT B0 ;  /* 0x0000000000007941 */ /* 0x000fea0003800200 */
.L_x_35:
        /* <DEDUP_REMOVED lines=24> */
.L_x_44:
        /* <DEDUP_REMOVED lines=8> */
.L_x_43:
[----:B------:R-:W-:Y:S05]  /*0630*/  BSYNC.RECONVERGENT B1 ;  /* 0x0000000000017941 */ /* 0x000fea0003800200 */
.L_x_42:
        /* <DEDUP_REMOVED lines=32> */
.L_x_47:
        /* <DEDUP_REMOVED lines=69> */
.L_x_46:
[----:B------:R-:W-:Y:S05]  /*0c90*/  BSYNC.RECONVERGENT B1 ;  /* 0x0000000000017941 */ /* 0x000fea0003800200 */
.L_x_45:
        /* <DEDUP_REMOVED lines=41> */
.L_x_49:
[----:B------:R-:W-:Y:S05]  /*0f30*/  BSYNC.RECONVERGENT B1 ;  /* 0x0000000000017941 */ /* 0x000fea0003800200 */
.L_x_48:
        /* <DEDUP_REMOVED lines=20> */
.L_x_41:
[----:B------:R-:W-:Y:S05]  /*1080*/  BSYNC.RECONVERGENT B0 ;  /* 0x0000000000007941 */ /* 0x000fea0003800200 */
.L_x_40:
        /* <DEDUP_REMOVED lines=9> */
[----:B------:R-:W-:-:S05]  /*1120*/  IADD3 R8, PT, PT, R8, R4, R9 ;  /* 0x0000000408087210 */ /* 0x000fca0007ffe009 */
[----:B------:R-:W-:-:S05]  /*1130*/  IMAD R10, R3, -0x40, R8 ;  /* 0xffffffc0030a7824 */ /* 0x000fca00078e0208 */
[C---:B------:R-:W-:Y:S02]  /*1140*/  LOP3.LUT R8, R10.reuse, 0x60, RZ, 0xc0, !PT ;  /* 0x000000600a087812 */ /* 0x040fe400078ec0ff */
[----:B------:R-:W-:Y:S02]  /*1150*/  ISETP.GE.U32.AND P0, PT, R10, 0x60, PT ;  /* 0x000000600a00780c */ /* 0x000fe40003f06070 */
[----:B------:R-:W-:-:S13]  /*1160*/  ISETP.NE.AND P2, PT, R8, 0x60, PT ;  /* 0x000000600800780c */ /* 0x000fda0003f45270 */
        /* <DEDUP_REMOVED lines=10> */
.L_x_54:
        /* <DEDUP_REMOVED lines=8> */
.L_x_53:
[----:B------:R-:W-:Y:S05]  /*1290*/  BSYNC.RECONVERGENT B1 ;  /* 0x0000000000017941 */ /* 0x000fea0003800200 */
.L_x_52:
        /* <DEDUP_REMOVED lines=32> */
.L_x_57:
[----:B01----:R-:W0:Y:S01]  /*14a0*/  LDC.64 R12, c[0x0][0x388] ;  /* 0x0000e200ff0c7b82 */ /* 0x003e220000000a00 */
[C---:B------:R-:W-:Y:S01]  /*14b0*/  VIADD R25, R11.reuse, 0x20 ;  /* 0x000000200b197836 */ /* 0x040fe20000000000 */
[C---:B------:R-:W-:Y:S01]  /*14c0*/  IADD3 R21, PT, PT, R11.reuse, 0x40, RZ ;  /* 0x000000400b157810 */ /* 0x040fe20007ffe0ff */
[----:B0-----:R-:W-:-:S04]  /*14d0*/  IMAD.WIDE.U32 R16, R11, 0x4, R12 ;  /* 0x000000040b107825 */ /* 0x001fc800078e000c */
[--C-:B------:R-:W-:Y:S02]  /*14e0*/  IMAD.WIDE.U32 R24, R25, 0x4, R12.reuse ;  /* 0x0000000419187825 */ /* 0x100fe400078e000c */
[----:B------:R0:W2:Y:S02]  /*14f0*/  LDG.E R16, desc[UR6][R16.64] ;  /* 0x0000000610107981 */ /* 0x0000a4000c1e1900 */
[--C-:B------:R-:W-:Y:S02]  /*1500*/  IMAD.WIDE.U32 R20, R21, 0x4, R12.reuse ;  /* 0x0000000415147825 */ /* 0x100fe400078e000c */
[----:B------:R-:W3:Y:S04]  /*1510*/  LDG.E R23, desc[UR6][R24.64] ;  /* 0x0000000618177981 */ /* 0x000ee8000c1e1900 */
[----:B------:R1:W4:Y:S01]  /*1520*/  LDG.E R22, desc[UR6][R20.64] ;  /* 0x0000000614167981 */ /* 0x000322000c1e1900 */
[C---:B------:R-:W-:Y:S01]  /*1530*/  VIADD R27, R11.reuse, 0x60 ;  /* 0x000000600b1b7836 */ /* 0x040fe20000000000 */
[C---:B------:R-:W-:Y:S01]  /*1540*/  IADD3 R19, PT, PT, R11.reuse, 0x80, RZ ;  /* 0x000000800b137810 */ /* 0x040fe20007ffe0ff */
[C---:B------:R-:W-:Y:S01]  /*1550*/  VIADD R15, R11.reuse, 0xa0 ;  /* 0x000000a00b0f7836 */ /* 0x040fe20000000000 */
[----:B------:R-:W-:Y:S01]  /*1560*/  IADD3 R29, PT, PT, R11, 0xc0, RZ ;  /* 0x000000c00b1d7810 */ /* 0x000fe20007ffe0ff */
[----:B------:R-:W-:Y:S01]  /*1570*/  IMAD.WIDE.U32 R26, R27, 0x4, R12 ;  /* 0x000000041b1a7825 */ /* 0x000fe200078e000c */
[----:B------:R-:W-:-:S03]  /*1580*/  IADD3 R28, PT, PT, R11, 0x100, RZ ;  /* 0x000001000b1c7810 */ /* 0x000fc60007ffe0ff */
[--C-:B------:R-:W-:Y:S01]  /*1590*/  IMAD.WIDE.U32 R14, R15, 0x4, R12.reuse ;  /* 0x000000040f0e7825 */ /* 0x100fe200078e000c */
[----:B------:R5:W4:Y:S03]  /*15a0*/  LDG.E R10, desc[UR6][R26.64] ;  /* 0x000000061a0a7981 */ /* 0x000b26000c1e1900 */
[----:B0-----:R-:W-:Y:S02]  /*15b0*/  VIADD R17, R11, 0xe0 ;  /* 0x000000e00b117836 */ /* 0x001fe40000000000 */
[----:B------:R-:W-:-:S04]  /*15c0*/  IMAD.WIDE.U32 R18, R19, 0x4, R12 ;  /* 0x0000000413127825 */ /* 0x000fc800078e000c */
[--C-:B-1----:R-:W-:Y:S01]  /*15d0*/  IMAD.WIDE.U32 R20, R29, 0x4, R12.reuse ;  /* 0x000000041d147825 */ /* 0x102fe200078e000c */
[----:B-----5:R-:W-:Y:S01]  /*15e0*/  IADD3 R26, PT, PT, -R7, R11, RZ ;  /* 0x0000000b071a7210 */ /* 0x020fe20007ffe1ff */
[----:B------:R0:W5:Y:S02]  /*15f0*/  LDG.E R29, desc[UR6][R14.64] ;  /* 0x000000060e1d7981 */ /* 0x000164000c1e1900 */
[--C-:B------:R-:W-:Y:S02]  /*1600*/  IMAD.WIDE.U32 R24, R17, 0x4, R12.reuse ;  /* 0x0000000411187825 */ /* 0x100fe400078e000c */
[----:B------:R1:W5:Y:S02]  /*1610*/  LDG.E R18, desc[UR6][R18.64] ;  /* 0x0000000612127981 */ /* 0x000364000c1e1900 */
[----:B------:R-:W-:Y:S02]  /*1620*/  VIADD R17, R11, 0x120 ;  /* 0x000001200b117836 */ /* 0x000fe40000000000 */
[----:B------:R1:W5:Y:S01]  /*1630*/  LDG.E R27, desc[UR6][R20.64] ;  /* 0x00000006141b7981 */ /* 0x000362000c1e1900 */
[----:B0-----:R-:W-:-:S03]  /*1640*/  IMAD.WIDE.U32 R14, R28, 0x4, R12 ;  /* 0x000000041c0e7825 */ /* 0x001fc600078e000c */
[----:B------:R-:W5:Y:S01]  /*1650*/  LDG.E R25, desc[UR6][R24.64] ;  /* 0x0000000618197981 */ /* 0x000f62000c1e1900 */
[----:B-1----:R-:W-:-:S03]  /*1660*/  IMAD R19, R26, 0x4, R9 ;  /* 0x000000041a137824 */ /* 0x002fc600078e0209 */
[----:B------:R0:W5:Y:S01]  /*1670*/  LDG.E R28, desc[UR6][R14.64] ;  /* 0x000000060e1c7981 */ /* 0x000162000c1e1900 */
[----:B------:R-:W-:Y:S01]  /*1680*/  IMAD.WIDE.U32 R20, R17, 0x4, R12 ;  /* 0x0000000411147825 */ /* 0x000fe200078e000c */
[----:B------:R-:W-:-:S04]  /*1690*/  IADD3 R17, PT, PT, R11, 0x140, RZ ;  /* 0x000001400b117810 */ /* 0x000fc80007ffe0ff */
[----:B------:R1:W5:Y:S01]  /*16a0*/  LDG.E R26, desc[UR6][R20.64] ;  /* 0x00000006141a7981 */ /* 0x000362000c1e1900 */
[----:B0-----:R-:W-:-:S04]  /*16b0*/  VIADD R15, R11, 0x160 ;  /* 0x000001600b0f7836 */ /* 0x001fc80000000000 */
[----:B------:R-:W-:Y:S01]  /*16c0*/  IMAD.WIDE.U32 R14, R15, 0x4, R12 ;  /* 0x000000040f0e7825 */ /* 0x000fe200078e000c */
[----:B-1----:R-:W-:-:S05]  /*16d0*/  IADD3 R21, PT, PT, R11, 0x180, RZ ;  /* 0x000001800b157810 */ /* 0x002fca0007ffe0ff */
[----:B------:R0:W5:Y:S02]  /*16e0*/  LDG.E R14, desc[UR6][R14.64] ;  /* 0x000000060e0e7981 */ /* 0x000164000c1e1900 */
[----:B0-----:R-:W-:Y:S02]  /*16f0*/  VIADD R15, R11, 0x1e0 ;  /* 0x000001e00b0f7836 */ /* 0x001fe40000000000 */
[----:B--2---:R0:W-:Y:S04]  /*1700*/  STS [R19+0x84], R16 ;  /* 0x0000841013007388 */ /* 0x0041e80000000800 */
[----:B---3--:R1:W-:Y:S01]  /*1710*/  STS [R19+0x104], R23 ;  /* 0x0001041713007388 */ /* 0x0083e20000000800 */
[----:B0-----:R-:W-:Y:S01]  /*1720*/  IMAD.WIDE.U32 R16, R17, 0x4, R12 ;  /* 0x0000000411107825 */ /* 0x001fe200078e000c */
[----:B-1----:R-:W-:-:S04]  /*1730*/  IADD3 R23, PT, PT, R11, 0x1c0, RZ ;  /* 0x000001c00b177810 */ /* 0x002fc80007ffe0ff */
[----:B------:R0:W2:Y:S04]  /*1740*/  LDG.E R24, desc[UR6][R16.64] ;  /* 0x0000000610187981 */ /* 0x0000a8000c1e1900 */
[----:B----4-:R1:W-:Y:S01]  /*1750*/  STS [R19+0x184], R22 ;  /* 0x0001841613007388 */ /* 0x0103e20000000800 */
[----:B0-----:R-:W-:-:S04]  /*1760*/  IMAD.WIDE.U32 R16, R21, 0x4, R12 ;  /* 0x0000000415107825 */ /* 0x001fc800078e000c */
[----:B------:R-:W-:Y:S02]  /*1770*/  VIADD R21, R11, 0x1a0 ;  /* 0x000001a00b157836 */ /* 0x000fe40000000000 */
[--C-:B-1----:R-:W-:Y:S01]  /*1780*/  IMAD.WIDE.U32 R22, R23, 0x4, R12.reuse ;  /* 0x0000000417167825 */ /* 0x102fe200078e000c */
[----:B------:R-:W3:Y:S03]  /*1790*/  LDG.E R16, desc[UR6][R16.64] ;  /* 0x0000000610107981 */ /* 0x000ee6000c1e1900 */
[--C-:B------:R-:W-:Y:S02]  /*17a0*/  IMAD.WIDE.U32 R20, R21, 0x4, R12.reuse ;  /* 0x0000000415147825 */ /* 0x100fe400078e000c */
[----:B------:R-:W4:Y:S02]  /*17b0*/  LDG.E R23, desc[UR6][R22.64] ;  /* 0x0000000616177981 */ /* 0x000f24000c1e1900 */
[----:B------:R-:W-:-:S02]  /*17c0*/  IMAD.WIDE.U32 R12, R15, 0x4, R12 ;  /* 0x000000040f0c7825 */ /* 0x000fc400078e000c */
[----:B------:R-:W4:Y:S04]  /*17d0*/  LDG.E R20, desc[UR6][R20.64] ;  /* 0x0000000614147981 */ /* 0x000f28000c1e1900 */
[----:B------:R-:W4:Y:S01]  /*17e0*/  LDG.E R12, desc[UR6][R12.64] ;  /* 0x000000060c0c7981 */ /* 0x000f22000c1e1900 */
[----:B------:R-:W-:-:S03]  /*17f0*/  IADD3 R11, PT, PT, R11, 0x200, RZ ;  /* 0x000002000b0b7810 */ /* 0x000fc60007ffe0ff */
[----:B------:R1:W-:Y:S04]  /*1800*/  STS [R19+0x204], R10 ;  /* 0x0002040a13007388 */ /* 0x0003e80000000800 */
        /* <DEDUP_REMOVED lines=14> */
.L_x_56:
[----:B------:R-:W-:Y:S05]  /*18f0*/  BSYNC.RECONVERGENT B1 ;  /* 0x0000000000017941 */ /* 0x000fea0003800200 */
.L_x_55:
[C---:B------:R-:W-:Y:S01]  /*1900*/  IMAD.IADD R8, R6.reuse, 0x1, -R11 ;  /* 0x0000000106087824 */ /* 0x040fe200078e0a0b */
[----:B------:R-:W-:Y:S01]  /*1910*/  ISETP.GT.U32.AND P0, PT, R6, R11, PT ;  /* 0x0000000b0600720c */ /* 0x000fe20003f04070 */
[----:B------:R-:W-:Y:S03]  /*1920*/  BSSY.RECONVERGENT B1, `(.L_x_58) ;  /* 0x0000027000017945 */ /* 0x000fe60003800200 */
        /* <DEDUP_REMOVED lines=8> */
[C---:B------:R-:W-:Y:S01]  /*19b0*/  VIADD R29, R11.reuse, 0xc0 ;  /* 0x000000c00b1d7836 */ /* 0x040fe20000000000 */
[C---:B------:R-:W-:Y:S01]  /*19c0*/  IADD3 R27, PT, PT, R11.reuse, 0xe0, RZ ;  /* 0x000000e00b1b7810 */ /* 0x040fe20007ffe0ff */
        /* <DEDUP_REMOVED lines=28> */
.L_x_59:
[----:B------:R-:W-:Y:S05]  /*1b90*/  BSYNC.RECONVERGENT B1 ;  /* 0x0000000000017941 */ /* 0x000fea0003800200 */
.L_x_58:
[----:B------:R-:W-:-:S13]  /*1ba0*/  ISETP.LT.U32.OR P2, PT, R11, R6, P2 ;  /* 0x000000060b00720c */ /* 0x000fda0001741470 */
[----:B------:R-:W-:Y:S05]  /*1bb0*/  @!P2 BRA `(.L_x_51) ;  /* 0x000000000048a947 */ /* 0x000fea0003800000 */
[----:B012---:R-:W0:Y:S01]  /*1bc0*/  LDC.64 R18, c[0x0][0x388] ;  /* 0x0000e200ff127b82 */ /* 0x007e220000000a00 */
[C---:B------:R-:W-:Y:S01]  /*1bd0*/  IADD3 R15, PT, PT, R11.reuse, 0x20, RZ ;  /* 0x000000200b0f7810 */ /* 0x040fe20007ffe0ff */
[C---:B------:R-:W-:Y:S01]  /*1be0*/  VIADD R13, R11.reuse, 0x40 ;  /* 0x000000400b0d7836 */ /* 0x040fe20000000000 */
[C---:B------:R-:W-:Y:S01]  /*1bf0*/  IADD3 R21, PT, PT, R11.reuse, 0x60, RZ ;  /* 0x000000600b157810 */ /* 0x040fe20007ffe0ff */
        /* <DEDUP_REMOVED lines=10> */
[----:B--2---:R0:W-:Y:S04]  /*1ca0*/  STS [R9+0x84], R16 ;  /* 0x0000841009007388 */ /* 0x0041e80000000800 */
[----:B---3--:R0:W-:Y:S04]  /*1cb0*/  STS [R9+0x104], R14 ;  /* 0x0001040e09007388 */ /* 0x0081e80000000800 */
[----:B----4-:R0:W-:Y:S04]  /*1cc0*/  STS [R9+0x184], R12 ;  /* 0x0001840c09007388 */ /* 0x0101e80000000800 */
[----:B-----5:R0:W-:Y:S02]  /*1cd0*/  STS [R9+0x204], R18 ;  /* 0x0002041209007388 */ /* 0x0201e40000000800 */
.L_x_51:
[----:B------:R-:W-:Y:S05]  /*1ce0*/  BSYNC.RECONVERGENT B0 ;  /* 0x0000000000007941 */ /* 0x000fea0003800200 */
.L_x_50:
[----:B0-----:R-:W0:Y:S01]  /*1cf0*/  @!P1 S2R R9, SR_CgaCtaId ;  /* 0x0000000000099919 */ /* 0x001e220000008800 */
[----:B--2---:R-:W-:Y:S01]  /*1d00*/  @!P1 MOV R8, 0x400 ;  /* 0x0000040000089802 */ /* 0x004fe20000000f00 */
[----:B------:R-:W-:Y:S01]  /*1d10*/  @!P1 IMAD.IADD R6, R6, 0x1, -R7 ;  /* 0x0000000106069824 */ /* 0x000fe200078e0a07 */
[----:B------:R-:W-:Y:S01]  /*1d20*/  @!P1 MOV R7, 0x7fffffff ;  /* 0x7fffffff00079802 */ /* 0x000fe20000000f00 */
[----:B------:R-:W-:Y:S01]  /*1d30*/  BSSY.RECONVERGENT B0, `(.L_x_60) ;  /* 0x000000d000007945 */ /* 0x000fe20003800200 */
[----:B0-----:R-:W-:-:S05]  /*1d40*/  @!P1 LEA R9, R9, R8, 0x18 ;  /* 0x0000000809099211 */ /* 0x001fca00078ec0ff */
[----:B------:R-:W-:-:S05]  /*1d50*/  @!P1 IMAD R6, R6, 0x4, R9 ;  /* 0x0000000406069824 */ /* 0x000fca00078e0209 */
[----:B------:R0:W-:Y:S01]  /*1d60*/  @!P1 STS [R6+0x84], R7 ;  /* 0x0000840706009388 */ /* 0x0001e20000000800 */
[----:B------:R-:W-:Y:S05]  /*1d70*/  @!P1 BRA `(.L_x_61) ;  /* 0x0000000000209947 */ /* 0x000fea0003800000 */
[----:B------:R-:W-:-:S13]  /*1d80*/  ISETP.NE.AND P0, PT, R0, 0x1f, PT ;  /* 0x0000001f0000780c */ /* 0x000fda0003f05270 */
[----:B0-----:R-:W0:Y:S01]  /*1d90*/  @!P0 S2R R7, SR_CgaCtaId ;  /* 0x0000000000078919 */ /* 0x001e220000008800 */
[----:B------:R-:W-:Y:S02]  /*1da0*/  @!P0 MOV R6, 0x400 ;  /* 0x0000040000068802 */ /* 0x000fe40000000f00 */
[----:B------:R-:W-:Y:S01]  /*1db0*/  @!P0 IADD3 R4, PT, PT, -R4, R5, RZ ;  /* 0x0000000504048210 */ /* 0x000fe20007ffe1ff */
[----:B------:R-:W-:Y:S01]  /*1dc0*/  @!P0 IMAD.MOV.U32 R5, RZ, RZ, 0x7fffffff ;  /* 0x7fffffffff058424 */ /* 0x000fe200078e00ff */
[----:B0-----:R-:W-:-:S04]  /*1dd0*/  @!P0 LEA R7, R7, R6, 0x18 ;  /* 0x0000000607078211 */ /* 0x001fc800078ec0ff */
[----:B------:R-:W-:-:S05]  /*1de0*/  @!P0 LEA R4, R4, R7, 0x2 ;  /* 0x0000000704048211 */ /* 0x000fca00078e10ff */
[----:B------:R2:W-:Y:S02]  /*1df0*/  @!P0 STS [R4], R5 ;  /* 0x0000000504008388 */ /* 0x0005e40000000800 */
.L_x_61:
[----:B------:R-:W-:Y:S05]  /*1e00*/  BSYNC.RECONVERGENT B0 ;  /* 0x0000000000007941 */ /* 0x000fea0003800200 */
.L_x_60:
[----:B------:R-:W-:Y:S01]  /*1e10*/  BAR.SYNC.DEFER_BLOCKING 0x0 ;  /* 0x0000000000007b1d */ /* 0x000fe20000010000 */
[C---:B------:R-:W-:Y:S01]  /*1e20*/  ISETP.NE.AND P0, PT, R0.reuse, RZ, PT ;  /* 0x000000ff0000720c */ /* 0x040fe20003f05270 */
[----:B0-----:R-:W-:Y:S02]  /*1e30*/  IMAD R6, R3, -0x40, R2 ;  /* 0xffffffc003067824 */ /* 0x001fe400078e0202 */
[----:B------:R-:W-:Y:S02]  /*1e40*/  HFMA2 R2, -RZ, RZ, 0, 0 ;  /* 0x00000000ff027431 */ /* 0x000fe400000001ff */
[----:B--2---:R-:W-:Y:S01]  /*1e50*/  IMAD.SHL.U32 R5, R0, 0x2, RZ ;  /* 0x0000000200057824 */ /* 0x004fe200078e00ff */
[----:B------:R-:W-:Y:S04]  /*1e60*/  BSSY.RECONVERGENT B0, `(.L_x_62) ;  /* 0x0000019000007945 */ /* 0x000fe80003800200 */
[----:B------:R-:W-:-:S03]  /*1e70*/  VIADDMNMX R4, R5, 0x2, R6, PT ;  /* 0x0000000205047846 */ /* 0x000fc60003800106 */
[----:B------:R-:W-:Y:S05]  /*1e80*/  @!P0 BRA `(.L_x_63) ;  /* 0x0000000000588947 */ /* 0x000fea0003800000 */
[----:B------:R-:W-:Y:S01]  /*1e90*/  VIADD R0, R5, 0xffffffff ;  /* 0xffffffff05007836 */ /* 0x000fe20000000000 */
[----:B------:R-:W-:-:S04]  /*1ea0*/  SHF.R.U32.HI R7, RZ, 0x1, R6 ;  /* 0x00000001ff077819 */ /* 0x000fc80000011606 */
[CC--:B------:R-:W-:Y:S02]  /*1eb0*/  VIADDMNMX R2, R0.reuse, -R7.reuse, RZ, !PT ;  /* 0x8000000700027246 */ /* 0x0c0fe400078001ff */
[----:B------:R-:W-:-:S04]  /*1ec0*/  VIMNMX R7, PT, PT, R0, R7, PT ;  /* 0x0000000700077248 */ /* 0x000fc80003fe0100 */
[----:B------:R-:W-:-:S13]  /*1ed0*/  ISETP.GE.AND P0, PT, R2, R7, PT ;  /* 0x000000070200720c */ /* 0x000fda0003f06270 */
[----:B------:R-:W-:Y:S05]  /*1ee0*/  @P0 BRA `(.L_x_63) ;  /* 0x0000000000400947 */ /* 0x000fea0003800000 */
[----:B------:R-:W0:Y:S01]  /*1ef0*/  S2R R9, SR_CgaCtaId ;  /* 0x0000000000097919 */ /* 0x000e220000008800 */
[----:B------:R-:W-:-:S04]  /*1f00*/  MOV R0, 0x400 ;  /* 0x0000040000007802 */ /* 0x000fc80000000f00 */
[----:B0-----:R-:W-:-:S07]  /*1f10*/  LEA R11, R9, R0, 0x18 ;  /* 0x00000000090b7211 */ /* 0x001fce00078ec0ff */
.L_x_64:
[----:B------:R-:W-:-:S04]  /*1f20*/  IADD3 R0, PT, PT, R7, -R2, RZ ;  /* 0x8000000207007210 */ /* 0x000fc80007ffe0ff */
[----:B------:R-:W-:-:S04]  /*1f30*/  LEA.HI R9, R0, R0, RZ, 0x1 ;  /* 0x0000000000097211 */ /* 0x000fc800078f08ff */
[----:B------:R-:W-:-:S04]  /*1f40*/  LEA.HI.SX32 R0, R9, R2, 0x1f ;  /* 0x0000000209007211 */ /* 0x000fc800078ffaff */
[----:B------:R-:W-:Y:S01]  /*1f50*/  LEA R6, R0, R11, 0x2 ;  /* 0x0000000b00067211 */ /* 0x000fe200078e10ff */
[----:B------:R-:W-:-:S04]  /*1f60*/  IMAD.IADD R8, R5, 0x1, -R0 ;  /* 0x0000000105087824 */ /* 0x000fc800078e0a00 */
[----:B------:R-:W-:Y:S01]  /*1f70*/  IMAD R8, R8, 0x4, R11 ;  /* 0x0000000408087824 */ /* 0x000fe200078e020b */
[----:B------:R-:W-:Y:S04]  /*1f80*/  LDS R6, [R6] ;  /* 0x0000000006067984 */ /* 0x000fe80000000800 */
[----:B------:R-:W0:Y:S02]  /*1f90*/  LDS R9, [R8+0x80] ;  /* 0x0000800008097984 */ /* 0x000e240000000800 */
[----:B0-----:R-:W-:-:S04]  /*1fa0*/  ISETP.GT.AND P0, PT, R6, R9, PT ;  /* 0x000000090600720c */ /* 0x001fc80003f04270 */
[----:B------:R-:W-:-:S09]  /*1fb0*/  SEL R7, R0, R7, P0 ;  /* 0x0000000700077207 */ /* 0x000fd20000000000 */
[----:B------:R-:W-:-:S04]  /*1fc0*/  @!P0 IADD3 R2, PT, PT, R0, 0x1, RZ ;  /* 0x0000000100028810 */ /* 0x000fc80007ffe0ff */
[----:B------:R-:W-:-:S13]  /*1fd0*/  ISETP.GE.AND P0, PT, R2, R7, PT ;  /* 0x000000070200720c */ /* 0x000fda0003f06270 */
[----:B------:R-:W-:Y:S05]  /*1fe0*/  @!P0 BRA `(.L_x_64) ;  /* 0xfffffffc00cc8947 */ /* 0x000fea000383ffff */
.L_x_63:
[----:B------:R-:W-:Y:S05]  /*1ff0*/  BSYNC.RECONVERGENT B0 ;  /* 0x0000000000007941 */ /* 0x000fea0003800200 */
.L_x_62:
[----:B------:R-:W-:-:S13]  /*2000*/  ISETP.GE.U32.AND P0, PT, R5, R4, PT ;  /* 0x000000040500720c */ /* 0x000fda0003f06070 */
[----:B------:R-:W-:Y:S05]  /*2010*/  @P0 EXIT ;  /* 0x000000000000094d */ /* 0x000fea0003800000 */
[----:B------:R-:W-:Y:S01]  /*2020*/  IMAD.IADD R0, R4, 0x1, -R5 ;  /* 0x0000000104007824 */ /* 0x000fe200078e0a05 */
[C---:B------:R-:W-:Y:S01]  /*2030*/  IADD3 R6, PT, PT, R5.reuse, -R4, RZ ;  /* 0x8000000405067210 */ /* 0x040fe20007ffe0ff */
[----:B------:R-:W-:Y:S03]  /*2040*/  BSSY.RECONVERGENT B0, `(.L_x_65) ;  /* 0x000001a000007945 */ /* 0x000fe60003800200 */
[----:B------:R-:W-:Y:S01]  /*2050*/  LOP3.LUT P1, R8, R0, 0x3, RZ, 0xc0, !PT ;  /* 0x0000000300087812 */ /* 0x000fe2000782c0ff */
[----:B------:R-:W-:Y:S01]  /*2060*/  IMAD.IADD R0, R5, 0x1, -R2 ;  /* 0x0000000105007824 */ /* 0x000fe200078e0a02 */
[----:B------:R-:W-:-:S11]  /*2070*/  ISETP.GT.U32.AND P0, PT, R6, -0x4, PT ;  /* 0xfffffffc0600780c */ /* 0x000fd60003f04070 */
[----:B------:R-:W-:Y:S05]  /*2080*/  @!P1 BRA `(.L_x_66) ;  /* 0x0000000000549947 */ /* 0x000fea0003800000 */
[----:B-1----:R-:W0:Y:S01]  /*2090*/  S2R R12, SR_CgaCtaId ;  /* 0x00000000000c7919 */ /* 0x002e220000008800 */
[----:B------:R-:W1:Y:S01]  /*20a0*/  LDC.64 R6, c[0x0][0x3a0] ;  /* 0x0000e800ff067b82 */ /* 0x000e620000000a00 */
[----:B------:R-:W-:Y:S01]  /*20b0*/  MOV R9, 0x400 ;  /* 0x0000040000097802 */ /* 0x000fe20000000f00 */
[----:B------:R-:W-:Y:S01]  /*20c0*/  IMAD R11, R3, 0x40, R5 ;  /* 0x00000040030b7824 */ /* 0x000fe200078e0205 */
[----:B------:R-:W-:Y:S02]  /*20d0*/  IADD3 R10, PT, PT, -R8, RZ, RZ ;  /* 0x000000ff080a7210 */ /* 0x000fe40007ffe1ff */
[----:B0-----:R-:W-:-:S07]  /*20e0*/  LEA R17, R12, R9, 0x18 ;  /* 0x000000090c117211 */ /* 0x001fce00078ec0ff */
.L_x_67:
[----:B0-----:R-:W-:Y:S01]  /*20f0*/  IMAD R13, R0, 0x4, R17 ;  /* 0x00000004000d7824 */ /* 0x001fe200078e0211 */
[----:B------:R-:W-:Y:S01]  /*2100*/  LEA R12, R2, R17, 0x2 ;  /* 0x00000011020c7211 */ /* 0x000fe200078e10ff */
[C---:B-1----:R-:W-:Y:S01]  /*2110*/  IMAD.WIDE.U32 R8, R11.reuse, 0x4, R6 ;  /* 0x000000040b087825 */ /* 0x042fe200078e0006 */
[----:B------:R-:W-:Y:S02]  /*2120*/  IADD3 R10, PT, PT, R10, 0x1, RZ ;  /* 0x000000010a0a7810 */ /* 0x000fe40007ffe0ff */
[----:B------:R-:W-:Y:S01]  /*2130*/  IADD3 R11, PT, PT, R11, 0x1, RZ ;  /* 0x000000010b0b7810 */ /* 0x000fe20007ffe0ff */
[----:B------:R-:W-:Y:S01]  /*2140*/  LDS R15, [R12] ;  /* 0x000000000c0f7984 */ /* 0x000fe20000000800 */
[----:B------:R-:W-:Y:S01]  /*2150*/  ISETP.NE.AND P2, PT, R10, RZ, PT ;  /* 0x000000ff0a00720c */ /* 0x000fe20003f45270 */
[----:B------:R-:W-:Y:S02]  /*2160*/  VIADD R5, R5, 0x1 ;  /* 0x0000000105057836 */ /* 0x000fe40000000000 */
[----:B------:R-:W0:Y:S02]  /*2170*/  LDS R13, [R13+0x84] ;  /* 0x000084000d0d7984 */ /* 0x000e240000000800 */
[----:B0-----:R-:W-:-:S13]  /*2180*/  ISETP.GT.AND P1, PT, R15, R13, PT ;  /* 0x0000000d0f00720c */ /* 0x001fda0003f24270 */
[----:B------:R0:W-:Y:S01]  /*2190*/  @!P1 STG.E desc[UR6][R8.64], R15 ;  /* 0x0000000f08009986 */ /* 0x0001e2000c101906 */
[----:B------:R-:W-:Y:S01]  /*21a0*/  @!P1 VIADD R2, R2, 0x1 ;  /* 0x0000000102029836 */ /* 0x000fe20000000000 */
[----:B------:R-:W-:Y:S02]  /*21b0*/  @P1 IADD3 R0, PT, PT, R0, 0x1, RZ ;  /* 0x0000000100001810 */ /* 0x000fe40007ffe0ff */
[----:B------:R0:W-:Y:S01]  /*21c0*/  @P1 STG.E desc[UR6][R8.64], R13 ;  /* 0x0000000d08001986 */ /* 0x0001e2000c101906 */
[----:B------:R-:W-:Y:S05]  /*21d0*/  @P2 BRA `(.L_x_67) ;  /* 0xfffffffc00c42947 */ /* 0x000fea000383ffff */
.L_x_66:
[----:B------:R-:W-:Y:S05]  /*21e0*/  BSYNC.RECONVERGENT B0 ;  /* 0x0000000000007941 */ /* 0x000fea0003800200 */
.L_x_65:
[----:B------:R-:W-:Y:S05]  /*21f0*/  @P0 EXIT ;  /* 0x000000000000094d */ /* 0x000fea0003800000 */
[----:B------:R-:W2:Y:S01]  /*2200*/  S2UR UR5, SR_CgaCtaId ;  /* 0x00000000000579c3 */ /* 0x000ea20000008800 */
[----:B------:R-:W-:Y:S01]  /*2210*/  IMAD R7, R3, 0x40, R5 ;  /* 0x0000004003077824 */ /* 0x000fe200078e0205 */
[----:B------:R-:W-:Y:S01]  /*2220*/  IADD3 R3, PT, PT, -R4, R5, RZ ;  /* 0x0000000504037210 */ /* 0x000fe20007ffe1ff */
[----:B------:R-:W-:Y:S01]  /*2230*/  UMOV UR4, 0x400 ;  /* 0x0000040000047882 */ /* 0x000fe20000000000 */
[----:B------:R-:W3:Y:S01]  /*2240*/  LDCU.64 UR8, c[0x0][0x3a0] ;  /* 0x00007400ff0877ac */ /* 0x000ee20008000a00 */
[----:B------:R-:W-:Y:S01]  /*2250*/  VIADD R7, R7, 0x1 ;  /* 0x0000000107077836 */ /* 0x000fe20000000000 */
[----:B--23--:R-:W-:-:S12]  /*2260*/  ULEA UR4, UR5, UR4, 0x18 ;  /* 0x0000000405047291 */ /* 0x00cfd8000f8ec0ff */
.L_x_68:
[----:B-1----:R-:W-:Y:S01]  /*2270*/  LEA R18, R2, UR4, 0x2 ;  /* 0x0000000402127c11 */ /* 0x002fe2000f8e10ff */
[----:B------:R-:W-:Y:S01]  /*2280*/  VIADD R3, R3, 0x4 ;  /* 0x0000000403037836 */ /* 0x000fe20000000000 */
[----:B------:R-:W-:Y:S02]  /*2290*/  LEA R19, R0, UR4, 0x2 ;  /* 0x0000000400137c11 */ /* 0x000fe4000f8e10ff */
[----:B0-----:R-:W-:Y:S01]  /*22a0*/  IADD3 R15, PT, PT, R7, -0x1, RZ ;  /* 0xffffffff070f7810 */ /* 0x001fe20007ffe0ff */
[----:B--2---:R-:W-:Y:S01]  /*22b0*/  LDS R9, [R18] ;  /* 0x0000000012097984 */ /* 0x004fe20000000800 */
[----:B------:R-:W-:-:S03]  /*22c0*/  ISETP.NE.AND P2, PT, R3, RZ, PT ;  /* 0x000000ff0300720c */ /* 0x000fc60003f45270 */
        /* <DEDUP_REMOVED lines=28> */
[C---:B0-----:R-:W-:Y:S02]  /*2490*/  IADD3 R17, PT, PT, R7.reuse, 0x2, RZ ;  /* 0x0000000207117810 */ /* 0x041fe40007ffe0ff */
[----:B------:R-:W-:Y:S02]  /*24a0*/  IADD3 R7, PT, PT, R7, 0x4, RZ ;  /* 0x0000000407077810 */ /* 0x000fe40007ffe0ff */
        /* <DEDUP_REMOVED lines=22> */
.L_x_69:
        /* <DEDUP_REMOVED lines=15> */
.L_x_71:


//--------------------- .nv.shared._Z10merge_pathIiLi128ELi32EEvPT_S1_mmS1_Pv --------------------------
	.section	.nv.shared._Z10merge_pathIiLi128ELi32EEvPT_S1_mmS1_Pv,"aw",@nobits
	.sectionflags	@""
	.align	4
.nv.shared._Z10merge_pathIiLi128ELi32EEvPT_S1_mmS1_Pv:
	.zero		33800


//--------------------- .nv.shared.reserved.0     --------------------------
	.section	.nv.shared.reserved.0,"aw",@nobits
	.weak		__nv_reservedSMEM_offset_0_alias
	.size		__nv_reservedSMEM_offset_0_alias, 0, 64
	.other		__nv_reservedSMEM_offset_0_alias,@"STO_CUDA_RESERVED_SHARED STV_DEFAULT"
__nv_reservedSMEM_offset_0_alias:
	.zero		0
	.zero		64


//--------------------- .nv.shared._Z10merge_pathIiLi1ELi32EEvPT_S1_mmS1_Pv --------------------------
	.section	.nv.shared._Z10merge_pathIiLi1ELi32EEvPT_S1_mmS1_Pv,"aw",@nobits
	.sectionflags	@""
	.align	4
.nv.shared._Z10merge_pathIiLi1ELi32EEvPT_S1_mmS1_Pv:
	.zero		1288


//--------------------- .nv.constant0._Z10merge_pathIiLi128ELi32EEvPT_S1_mmS1_Pv --------------------------
	.section	.nv.constant0._Z10merge_pathIiLi128ELi32EEvPT_S1_mmS1_Pv,"a",@progbits
	.sectionflags	@""
	.align	4
.nv.constant0._Z10merge_pathIiLi128ELi32EEvPT_S1_mmS1_Pv:
	.zero		944


//--------------------- .nv.constant0._Z10merge_pathIiLi1ELi32EEvPT_S1_mmS1_Pv --------------------------
	.section	.nv.constant0._Z10merge_pathIiLi1ELi32EEvPT_S1_mmS1_Pv,"a",@progbits
	.sectionflags	@""
	.align	4
.nv.constant0._Z10merge_pathIiLi1ELi32EEvPT_S1_mmS1_Pv:
	.zero		944


//--------------------- SYMBOLS --------------------------

	.type		.nv.reservedSmem.offset0,@object
	.size		.nv.reservedSmem.offset0,0x4
	.type		.nv.reservedSmem.cap,@object
	.size		.nv.reservedSmem.cap,0x4
